//
// Generated by NVIDIA NVVM Compiler
//
// Compiler Build ID: CL-36424714
// Cuda compilation tools, release 13.0, V13.0.88
// Based on NVVM 20.0.0
//

.version 9.0
.target sm_100
.address_size 64

	// .globl	_Z17compute_F_2SHOC_FPfS_S_S_S_S_S_S_S_S_S_ffffiifi
// _ZZ17compute_F_2SHOC_FPfS_S_S_S_S_S_S_S_S_S_ffffiifiE6sUtmpr has been demoted
// _ZZ17compute_F_2SHOC_FPfS_S_S_S_S_S_S_S_S_S_ffffiifiE6sUtmpi has been demoted
// _ZZ17compute_F_2SHOC_FPfS_S_S_S_S_S_S_S_S_S_ffffiifiE5NLSFr has been demoted
// _ZZ17compute_F_2SHOC_FPfS_S_S_S_S_S_S_S_S_S_ffffiifiE5NLSFi has been demoted
// _ZZ17compute_F_2SHOC_FPfS_S_S_S_S_S_S_S_S_S_ffffiifiE3sDr has been demoted
// _ZZ17compute_F_2SHOC_FPfS_S_S_S_S_S_S_S_S_S_ffffiifiE3sDi has been demoted
// _ZZ17compute_F_2SHOC_FPfS_S_S_S_S_S_S_S_S_S_ffffiifiE2sV has been demoted
// _ZZ11compute_D_FPfS_S_S_S_fffiiE6sUtmpr has been demoted
// _ZZ11compute_D_FPfS_S_S_S_fffiiE6sUtmpi has been demoted
// _ZZ15compute_F_2SHOCPdS_S_S_S_S_S_S_S_S_S_ddddiidiE6sUtmpr has been demoted
// _ZZ15compute_F_2SHOCPdS_S_S_S_S_S_S_S_S_S_ddddiidiE6sUtmpi has been demoted
// _ZZ15compute_F_2SHOCPdS_S_S_S_S_S_S_S_S_S_ddddiidiE5NLSFr has been demoted
// _ZZ15compute_F_2SHOCPdS_S_S_S_S_S_S_S_S_S_ddddiidiE5NLSFi has been demoted
// _ZZ15compute_F_2SHOCPdS_S_S_S_S_S_S_S_S_S_ddddiidiE3sDr has been demoted
// _ZZ15compute_F_2SHOCPdS_S_S_S_S_S_S_S_S_S_ddddiidiE3sDi has been demoted
// _ZZ15compute_F_2SHOCPdS_S_S_S_S_S_S_S_S_S_ddddiidiE2sV has been demoted
// _ZZ9compute_DPdS_S_S_S_dddiiE6sUtmpr has been demoted
// _ZZ9compute_DPdS_S_S_S_dddiiE6sUtmpi has been demoted
// _ZZ14compute_F_CD_FPfS_S_S_S_S_S_S_S_ffiifiE6sUtmpr has been demoted
// _ZZ14compute_F_CD_FPfS_S_S_S_S_S_S_S_ffiifiE6sUtmpi has been demoted
// _ZZ14compute_F_CD_FPfS_S_S_S_S_S_S_S_ffiifiE5NLSFr has been demoted
// _ZZ14compute_F_CD_FPfS_S_S_S_S_S_S_S_ffiifiE5NLSFi has been demoted
// _ZZ14compute_F_CD_FPfS_S_S_S_S_S_S_S_ffiifiE2sV has been demoted
// _ZZ12compute_F_CDPdS_S_S_S_S_S_S_S_ddiidiE6sUtmpr has been demoted
// _ZZ12compute_F_CDPdS_S_S_S_S_S_S_S_ddiidiE6sUtmpi has been demoted
// _ZZ12compute_F_CDPdS_S_S_S_S_S_S_S_ddiidiE5NLSFr has been demoted
// _ZZ12compute_F_CDPdS_S_S_S_S_S_S_S_ddiidiE5NLSFi has been demoted
// _ZZ12compute_F_CDPdS_S_S_S_S_S_S_S_ddiidiE2sV has been demoted

.visible .entry _Z17compute_F_2SHOC_FPfS_S_S_S_S_S_S_S_S_S_ffffiifi(
	.param .u64 .ptr .align 1 _Z17compute_F_2SHOC_FPfS_S_S_S_S_S_S_S_S_S_ffffiifi_param_0,
	.param .u64 .ptr .align 1 _Z17compute_F_2SHOC_FPfS_S_S_S_S_S_S_S_S_S_ffffiifi_param_1,
	.param .u64 .ptr .align 1 _Z17compute_F_2SHOC_FPfS_S_S_S_S_S_S_S_S_S_ffffiifi_param_2,
	.param .u64 .ptr .align 1 _Z17compute_F_2SHOC_FPfS_S_S_S_S_S_S_S_S_S_ffffiifi_param_3,
	.param .u64 .ptr .align 1 _Z17compute_F_2SHOC_FPfS_S_S_S_S_S_S_S_S_S_ffffiifi_param_4,
	.param .u64 .ptr .align 1 _Z17compute_F_2SHOC_FPfS_S_S_S_S_S_S_S_S_S_ffffiifi_param_5,
	.param .u64 .ptr .align 1 _Z17compute_F_2SHOC_FPfS_S_S_S_S_S_S_S_S_S_ffffiifi_param_6,
	.param .u64 .ptr .align 1 _Z17compute_F_2SHOC_FPfS_S_S_S_S_S_S_S_S_S_ffffiifi_param_7,
	.param .u64 .ptr .align 1 _Z17compute_F_2SHOC_FPfS_S_S_S_S_S_S_S_S_S_ffffiifi_param_8,
	.param .u64 .ptr .align 1 _Z17compute_F_2SHOC_FPfS_S_S_S_S_S_S_S_S_S_ffffiifi_param_9,
	.param .u64 .ptr .align 1 _Z17compute_F_2SHOC_FPfS_S_S_S_S_S_S_S_S_S_ffffiifi_param_10,
	.param .f32 _Z17compute_F_2SHOC_FPfS_S_S_S_S_S_S_S_S_S_ffffiifi_param_11,
	.param .f32 _Z17compute_F_2SHOC_FPfS_S_S_S_S_S_S_S_S_S_ffffiifi_param_12,
	.param .f32 _Z17compute_F_2SHOC_FPfS_S_S_S_S_S_S_S_S_S_ffffiifi_param_13,
	.param .f32 _Z17compute_F_2SHOC_FPfS_S_S_S_S_S_S_S_S_S_ffffiifi_param_14,
	.param .u32 _Z17compute_F_2SHOC_FPfS_S_S_S_S_S_S_S_S_S_ffffiifi_param_15,
	.param .u32 _Z17compute_F_2SHOC_FPfS_S_S_S_S_S_S_S_S_S_ffffiifi_param_16,
	.param .f32 _Z17compute_F_2SHOC_FPfS_S_S_S_S_S_S_S_S_S_ffffiifi_param_17,
	.param .u32 _Z17compute_F_2SHOC_FPfS_S_S_S_S_S_S_S_S_S_ffffiifi_param_18
)
{
	.reg .pred 	%p<21>;
	.reg .b32 	%r<40>;
	.reg .b32 	%f<109>;
	.reg .b64 	%rd<53>;
	// demoted variable
	.shared .align 4 .b8 _ZZ17compute_F_2SHOC_FPfS_S_S_S_S_S_S_S_S_S_ffffiifiE6sUtmpr[2056];
	// demoted variable
	.shared .align 4 .b8 _ZZ17compute_F_2SHOC_FPfS_S_S_S_S_S_S_S_S_S_ffffiifiE6sUtmpi[2056];
	// demoted variable
	.shared .align 4 .b8 _ZZ17compute_F_2SHOC_FPfS_S_S_S_S_S_S_S_S_S_ffffiifiE5NLSFr[2056];
	// demoted variable
	.shared .align 4 .b8 _ZZ17compute_F_2SHOC_FPfS_S_S_S_S_S_S_S_S_S_ffffiifiE5NLSFi[2056];
	// demoted variable
	.shared .align 4 .b8 _ZZ17compute_F_2SHOC_FPfS_S_S_S_S_S_S_S_S_S_ffffiifiE3sDr[2056];
	// demoted variable
	.shared .align 4 .b8 _ZZ17compute_F_2SHOC_FPfS_S_S_S_S_S_S_S_S_S_ffffiifiE3sDi[2056];
	// demoted variable
	.shared .align 4 .b8 _ZZ17compute_F_2SHOC_FPfS_S_S_S_S_S_S_S_S_S_ffffiifiE2sV[2056];
	ld.param.u64 	%rd12, [_Z17compute_F_2SHOC_FPfS_S_S_S_S_S_S_S_S_S_ffffiifi_param_0];
	ld.param.u64 	%rd13, [_Z17compute_F_2SHOC_FPfS_S_S_S_S_S_S_S_S_S_ffffiifi_param_1];
	ld.param.u64 	%rd8, [_Z17compute_F_2SHOC_FPfS_S_S_S_S_S_S_S_S_S_ffffiifi_param_3];
	ld.param.u64 	%rd14, [_Z17compute_F_2SHOC_FPfS_S_S_S_S_S_S_S_S_S_ffffiifi_param_4];
	ld.param.u64 	%rd15, [_Z17compute_F_2SHOC_FPfS_S_S_S_S_S_S_S_S_S_ffffiifi_param_5];
	ld.param.u64 	%rd9, [_Z17compute_F_2SHOC_FPfS_S_S_S_S_S_S_S_S_S_ffffiifi_param_6];
	ld.param.u64 	%rd10, [_Z17compute_F_2SHOC_FPfS_S_S_S_S_S_S_S_S_S_ffffiifi_param_7];
	ld.param.u64 	%rd16, [_Z17compute_F_2SHOC_FPfS_S_S_S_S_S_S_S_S_S_ffffiifi_param_8];
	ld.param.u64 	%rd17, [_Z17compute_F_2SHOC_FPfS_S_S_S_S_S_S_S_S_S_ffffiifi_param_9];
	ld.param.u64 	%rd11, [_Z17compute_F_2SHOC_FPfS_S_S_S_S_S_S_S_S_S_ffffiifi_param_10];
	ld.param.f32 	%f7, [_Z17compute_F_2SHOC_FPfS_S_S_S_S_S_S_S_S_S_ffffiifi_param_11];
	ld.param.f32 	%f8, [_Z17compute_F_2SHOC_FPfS_S_S_S_S_S_S_S_S_S_ffffiifi_param_12];
	ld.param.f32 	%f9, [_Z17compute_F_2SHOC_FPfS_S_S_S_S_S_S_S_S_S_ffffiifi_param_13];
	ld.param.f32 	%f10, [_Z17compute_F_2SHOC_FPfS_S_S_S_S_S_S_S_S_S_ffffiifi_param_14];
	ld.param.u32 	%r12, [_Z17compute_F_2SHOC_FPfS_S_S_S_S_S_S_S_S_S_ffffiifi_param_15];
	ld.param.u32 	%r13, [_Z17compute_F_2SHOC_FPfS_S_S_S_S_S_S_S_S_S_ffffiifi_param_16];
	ld.param.f32 	%f11, [_Z17compute_F_2SHOC_FPfS_S_S_S_S_S_S_S_S_S_ffffiifi_param_17];
	ld.param.u32 	%r14, [_Z17compute_F_2SHOC_FPfS_S_S_S_S_S_S_S_S_S_ffffiifi_param_18];
	cvta.to.global.u64 	%rd1, %rd13;
	cvta.to.global.u64 	%rd2, %rd15;
	cvta.to.global.u64 	%rd3, %rd12;
	cvta.to.global.u64 	%rd4, %rd14;
	cvta.to.global.u64 	%rd5, %rd17;
	cvta.to.global.u64 	%rd6, %rd16;
	mov.u32 	%r15, %ctaid.x;
	mov.u32 	%r1, %ntid.x;
	mov.u32 	%r2, %tid.x;
	mad.lo.s32 	%r3, %r15, %r1, %r2;
	setp.ge.s32 	%p1, %r3, %r13;
	shl.b32 	%r16, %r2, 2;
	mov.u32 	%r17, _ZZ17compute_F_2SHOC_FPfS_S_S_S_S_S_S_S_S_S_ffffiifiE6sUtmpr;
	add.s32 	%r4, %r17, %r16;
	mov.u32 	%r18, _ZZ17compute_F_2SHOC_FPfS_S_S_S_S_S_S_S_S_S_ffffiifiE6sUtmpi;
	add.s32 	%r5, %r18, %r16;
	mov.u32 	%r19, _ZZ17compute_F_2SHOC_FPfS_S_S_S_S_S_S_S_S_S_ffffiifiE3sDr;
	add.s32 	%r6, %r19, %r16;
	mov.u32 	%r20, _ZZ17compute_F_2SHOC_FPfS_S_S_S_S_S_S_S_S_S_ffffiifiE3sDi;
	add.s32 	%r7, %r20, %r16;
	mov.u32 	%r21, _ZZ17compute_F_2SHOC_FPfS_S_S_S_S_S_S_S_S_S_ffffiifiE2sV;
	add.s32 	%r8, %r21, %r16;
	@%p1 bra 	$L__BB0_2;
	ld.param.u64 	%rd52, [_Z17compute_F_2SHOC_FPfS_S_S_S_S_S_S_S_S_S_ffffiifi_param_2];
	cvta.to.global.u64 	%rd18, %rd52;
	cvta.to.global.u64 	%rd19, %rd8;
	cvta.to.global.u64 	%rd20, %rd11;
	mul.wide.s32 	%rd21, %r3, 4;
	add.s64 	%rd22, %rd18, %rd21;
	ld.global.f32 	%f12, [%rd22];
	st.shared.f32 	[%r4+4], %f12;
	add.s64 	%rd23, %rd19, %rd21;
	ld.global.f32 	%f13, [%rd23];
	st.shared.f32 	[%r5+4], %f13;
	add.s64 	%rd24, %rd6, %rd21;
	ld.global.f32 	%f14, [%rd24];
	st.shared.f32 	[%r6+4], %f14;
	add.s64 	%rd25, %rd5, %rd21;
	ld.global.f32 	%f15, [%rd25];
	st.shared.f32 	[%r7+4], %f15;
	add.s64 	%rd26, %rd20, %rd21;
	ld.global.f32 	%f16, [%rd26];
	st.shared.f32 	[%r8+4], %f16;
$L__BB0_2:
	bar.sync 	0;
	setp.lt.s32 	%p2, %r3, 1;
	add.s32 	%r9, %r13, -1;
	setp.ge.s32 	%p3, %r3, %r9;
	shl.b32 	%r22, %r2, 2;
	mov.u32 	%r23, _ZZ17compute_F_2SHOC_FPfS_S_S_S_S_S_S_S_S_S_ffffiifiE5NLSFr;
	add.s32 	%r10, %r23, %r22;
	mov.u32 	%r24, _ZZ17compute_F_2SHOC_FPfS_S_S_S_S_S_S_S_S_S_ffffiifiE5NLSFi;
	add.s32 	%r11, %r24, %r22;
	or.pred  	%p4, %p2, %p3;
	@%p4 bra 	$L__BB0_9;
	setp.ne.s32 	%p5, %r2, 0;
	@%p5 bra 	$L__BB0_5;
	add.s32 	%r25, %r3, -1;
	mul.wide.u32 	%rd27, %r25, 4;
	add.s64 	%rd28, %rd6, %rd27;
	ld.global.f32 	%f17, [%rd28];
	st.shared.f32 	[_ZZ17compute_F_2SHOC_FPfS_S_S_S_S_S_S_S_S_S_ffffiifiE3sDr], %f17;
	add.s64 	%rd29, %rd5, %rd27;
	ld.global.f32 	%f18, [%rd29];
	st.shared.f32 	[_ZZ17compute_F_2SHOC_FPfS_S_S_S_S_S_S_S_S_S_ffffiifiE3sDi], %f18;
$L__BB0_5:
	add.s32 	%r26, %r2, 1;
	setp.eq.s32 	%p6, %r26, %r1;
	@%p6 bra 	$L__BB0_7;
	ld.shared.f32 	%f108, [%r7+8];
	ld.shared.f32 	%f107, [%r6+8];
	bra.uni 	$L__BB0_8;
$L__BB0_7:
	mul.wide.u32 	%rd30, %r3, 4;
	add.s64 	%rd31, %rd6, %rd30;
	ld.global.f32 	%f107, [%rd31+4];
	st.shared.f32 	[%r6+8], %f107;
	add.s64 	%rd32, %rd5, %rd30;
	ld.global.f32 	%f108, [%rd32+4];
	st.shared.f32 	[%r7+8], %f108;
$L__BB0_8:
	ld.shared.f32 	%f19, [%r7];
	add.f32 	%f20, %f108, %f19;
	mul.f32 	%f21, %f10, %f20;
	ld.shared.f32 	%f22, [%r7+4];
	mul.f32 	%f23, %f9, %f22;
	sub.f32 	%f24, %f21, %f23;
	ld.shared.f32 	%f25, [%r4+4];
	ld.shared.f32 	%f26, [%r5+4];
	mul.f32 	%f27, %f26, %f26;
	fma.rn.f32 	%f28, %f25, %f25, %f27;
	mul.f32 	%f29, %f7, %f28;
	ld.shared.f32 	%f30, [%r8+4];
	sub.f32 	%f31, %f29, %f30;
	mul.f32 	%f32, %f26, %f31;
	sub.f32 	%f33, %f24, %f32;
	st.shared.f32 	[%r10+4], %f33;
	ld.shared.f32 	%f34, [%r6+4];
	mul.f32 	%f35, %f9, %f34;
	ld.shared.f32 	%f36, [%r6];
	add.f32 	%f37, %f107, %f36;
	mul.f32 	%f38, %f10, %f37;
	sub.f32 	%f39, %f35, %f38;
	fma.rn.f32 	%f40, %f25, %f31, %f39;
	st.shared.f32 	[%r11+4], %f40;
$L__BB0_9:
	setp.ne.s32 	%p7, %r12, 2;
	@%p7 bra 	$L__BB0_11;
	bar.sync 	0;
$L__BB0_11:
	setp.ne.s32 	%p8, %r3, 0;
	setp.ne.s32 	%p9, %r3, %r9;
	and.pred  	%p10, %p8, %p9;
	@%p10 bra 	$L__BB0_22;
	setp.gt.s32 	%p11, %r12, 2;
	@%p11 bra 	$L__BB0_16;
	setp.eq.s32 	%p14, %r12, 1;
	@%p14 bra 	$L__BB0_19;
	setp.eq.s32 	%p15, %r12, 2;
	@%p15 bra 	$L__BB0_15;
	bra.uni 	$L__BB0_21;
$L__BB0_15:
	setp.eq.s32 	%p16, %r3, %r9;
	add.s32 	%r27, %r2, 2;
	selp.b32 	%r28, %r2, %r27, %p16;
	shl.b32 	%r29, %r28, 2;
	mov.u32 	%r30, _ZZ17compute_F_2SHOC_FPfS_S_S_S_S_S_S_S_S_S_ffffiifiE5NLSFi;
	add.s32 	%r31, %r30, %r29;
	ld.shared.f32 	%f66, [%r31];
	mov.u32 	%r32, _ZZ17compute_F_2SHOC_FPfS_S_S_S_S_S_S_S_S_S_ffffiifiE6sUtmpr;
	add.s32 	%r33, %r32, %r29;
	ld.shared.f32 	%f67, [%r33];
	mul.f32 	%f68, %f66, %f67;
	mov.u32 	%r34, _ZZ17compute_F_2SHOC_FPfS_S_S_S_S_S_S_S_S_S_ffffiifiE5NLSFr;
	add.s32 	%r35, %r34, %r29;
	ld.shared.f32 	%f69, [%r35];
	mov.u32 	%r36, _ZZ17compute_F_2SHOC_FPfS_S_S_S_S_S_S_S_S_S_ffffiifiE6sUtmpi;
	add.s32 	%r37, %r36, %r29;
	ld.shared.f32 	%f70, [%r37];
	mul.f32 	%f71, %f69, %f70;
	sub.f32 	%f72, %f68, %f71;
	mul.f32 	%f73, %f67, %f67;
	fma.rn.f32 	%f74, %f70, %f70, %f73;
	div.rn.f32 	%f75, %f72, %f74;
	neg.f32 	%f76, %f75;
	ld.shared.f32 	%f77, [%r5+4];
	mul.f32 	%f78, %f77, %f76;
	st.shared.f32 	[%r10+4], %f78;
	ld.shared.f32 	%f79, [%r4+4];
	mul.f32 	%f80, %f75, %f79;
	st.shared.f32 	[%r11+4], %f80;
	bra.uni 	$L__BB0_22;
$L__BB0_16:
	setp.eq.s32 	%p12, %r12, 3;
	@%p12 bra 	$L__BB0_20;
	setp.eq.s32 	%p13, %r12, 4;
	@%p13 bra 	$L__BB0_18;
	bra.uni 	$L__BB0_21;
$L__BB0_18:
	neg.f32 	%f41, %f8;
	ld.shared.f32 	%f42, [%r7+4];
	mul.f32 	%f43, %f42, %f41;
	ld.shared.f32 	%f44, [%r4+4];
	ld.shared.f32 	%f45, [%r5+4];
	mul.f32 	%f46, %f45, %f45;
	fma.rn.f32 	%f47, %f44, %f44, %f46;
	mul.f32 	%f48, %f7, %f47;
	ld.shared.f32 	%f49, [%r8+4];
	sub.f32 	%f50, %f48, %f49;
	mul.f32 	%f51, %f45, %f50;
	sub.f32 	%f52, %f43, %f51;
	st.shared.f32 	[%r10+4], %f52;
	ld.shared.f32 	%f53, [%r6+4];
	mul.f32 	%f54, %f44, %f50;
	fma.rn.f32 	%f55, %f8, %f53, %f54;
	st.shared.f32 	[%r11+4], %f55;
	bra.uni 	$L__BB0_22;
$L__BB0_19:
	mov.b32 	%r38, 0;
	st.shared.u32 	[%r10+4], %r38;
	st.shared.u32 	[%r11+4], %r38;
	bra.uni 	$L__BB0_22;
$L__BB0_20:
	ld.shared.f32 	%f56, [%r4+4];
	ld.shared.f32 	%f57, [%r5+4];
	mul.f32 	%f58, %f57, %f57;
	fma.rn.f32 	%f59, %f56, %f56, %f58;
	mul.f32 	%f60, %f7, %f59;
	ld.shared.f32 	%f61, [%r8+4];
	sub.f32 	%f62, %f60, %f61;
	neg.f32 	%f63, %f62;
	mul.f32 	%f64, %f57, %f63;
	st.shared.f32 	[%r10+4], %f64;
	mul.f32 	%f65, %f56, %f62;
	st.shared.f32 	[%r11+4], %f65;
	bra.uni 	$L__BB0_22;
$L__BB0_21:
	mov.b32 	%r39, 0;
	st.shared.u32 	[%r10+4], %r39;
	st.shared.u32 	[%r11+4], %r39;
$L__BB0_22:
	setp.ge.s32 	%p17, %r3, %r13;
	@%p17 bra 	$L__BB0_29;
	setp.eq.s32 	%p18, %r14, 3;
	@%p18 bra 	$L__BB0_28;
	setp.eq.s32 	%p19, %r14, 2;
	@%p19 bra 	$L__BB0_27;
	setp.ne.s32 	%p20, %r14, 1;
	@%p20 bra 	$L__BB0_29;
	ld.shared.f32 	%f101, [%r10+4];
	mul.wide.s32 	%rd47, %r3, 4;
	add.s64 	%rd48, %rd3, %rd47;
	st.global.f32 	[%rd48], %f101;
	ld.shared.f32 	%f102, [%r11+4];
	add.s64 	%rd49, %rd1, %rd47;
	st.global.f32 	[%rd49], %f102;
	ld.shared.f32 	%f103, [%r4+4];
	fma.rn.f32 	%f104, %f11, %f101, %f103;
	add.s64 	%rd50, %rd4, %rd47;
	st.global.f32 	[%rd50], %f104;
	ld.shared.f32 	%f105, [%r5+4];
	fma.rn.f32 	%f106, %f11, %f102, %f105;
	add.s64 	%rd51, %rd2, %rd47;
	st.global.f32 	[%rd51], %f106;
	bra.uni 	$L__BB0_29;
$L__BB0_27:
	mul.wide.s32 	%rd38, %r3, 4;
	add.s64 	%rd39, %rd3, %rd38;
	ld.global.f32 	%f91, [%rd39];
	ld.shared.f32 	%f92, [%r10+4];
	fma.rn.f32 	%f93, %f92, 0f40000000, %f91;
	st.global.f32 	[%rd39], %f93;
	add.s64 	%rd40, %rd1, %rd38;
	ld.global.f32 	%f94, [%rd40];
	ld.shared.f32 	%f95, [%r11+4];
	fma.rn.f32 	%f96, %f95, 0f40000000, %f94;
	st.global.f32 	[%rd40], %f96;
	add.s64 	%rd41, %rd4, %rd38;
	ld.global.f32 	%f97, [%rd41];
	fma.rn.f32 	%f98, %f11, %f92, %f97;
	cvta.to.global.u64 	%rd42, %rd9;
	add.s64 	%rd43, %rd42, %rd38;
	st.global.f32 	[%rd43], %f98;
	add.s64 	%rd44, %rd2, %rd38;
	ld.global.f32 	%f99, [%rd44];
	fma.rn.f32 	%f100, %f11, %f95, %f99;
	cvta.to.global.u64 	%rd45, %rd10;
	add.s64 	%rd46, %rd45, %rd38;
	st.global.f32 	[%rd46], %f100;
	bra.uni 	$L__BB0_29;
$L__BB0_28:
	mul.wide.s32 	%rd33, %r3, 4;
	add.s64 	%rd34, %rd4, %rd33;
	ld.global.f32 	%f81, [%rd34];
	add.s64 	%rd35, %rd3, %rd33;
	ld.global.f32 	%f82, [%rd35];
	ld.shared.f32 	%f83, [%r10+4];
	add.f32 	%f84, %f82, %f83;
	fma.rn.f32 	%f85, %f11, %f84, %f81;
	st.global.f32 	[%rd34], %f85;
	add.s64 	%rd36, %rd2, %rd33;
	ld.global.f32 	%f86, [%rd36];
	add.s64 	%rd37, %rd1, %rd33;
	ld.global.f32 	%f87, [%rd37];
	ld.shared.f32 	%f88, [%r11+4];
	add.f32 	%f89, %f87, %f88;
	fma.rn.f32 	%f90, %f11, %f89, %f86;
	st.global.f32 	[%rd36], %f90;
$L__BB0_29:
	ret;

}
	// .globl	_Z11compute_D_FPfS_S_S_S_fffii
.visible .entry _Z11compute_D_FPfS_S_S_S_fffii(
	.param .u64 .ptr .align 1 _Z11compute_D_FPfS_S_S_S_fffii_param_0,
	.param .u64 .ptr .align 1 _Z11compute_D_FPfS_S_S_S_fffii_param_1,
	.param .u64 .ptr .align 1 _Z11compute_D_FPfS_S_S_S_fffii_param_2,
	.param .u64 .ptr .align 1 _Z11compute_D_FPfS_S_S_S_fffii_param_3,
	.param .u64 .ptr .align 1 _Z11compute_D_FPfS_S_S_S_fffii_param_4,
	.param .f32 _Z11compute_D_FPfS_S_S_S_fffii_param_5,
	.param .f32 _Z11compute_D_FPfS_S_S_S_fffii_param_6,
	.param .f32 _Z11compute_D_FPfS_S_S_S_fffii_param_7,
	.param .u32 _Z11compute_D_FPfS_S_S_S_fffii_param_8,
	.param .u32 _Z11compute_D_FPfS_S_S_S_fffii_param_9
)
{
	.reg .pred 	%p<18>;
	.reg .b32 	%r<27>;
	.reg .b32 	%f<105>;
	.reg .b64 	%rd<47>;
	// demoted variable
	.shared .align 4 .b8 _ZZ11compute_D_FPfS_S_S_S_fffiiE6sUtmpr[2056];
	// demoted variable
	.shared .align 4 .b8 _ZZ11compute_D_FPfS_S_S_S_fffiiE6sUtmpi[2056];
	ld.param.u64 	%rd6, [_Z11compute_D_FPfS_S_S_S_fffii_param_0];
	ld.param.u64 	%rd7, [_Z11compute_D_FPfS_S_S_S_fffii_param_1];
	ld.param.u64 	%rd8, [_Z11compute_D_FPfS_S_S_S_fffii_param_2];
	ld.param.u64 	%rd9, [_Z11compute_D_FPfS_S_S_S_fffii_param_3];
	ld.param.u64 	%rd10, [_Z11compute_D_FPfS_S_S_S_fffii_param_4];
	ld.param.f32 	%f7, [_Z11compute_D_FPfS_S_S_S_fffii_param_5];
	ld.param.f32 	%f8, [_Z11compute_D_FPfS_S_S_S_fffii_param_6];
	ld.param.f32 	%f9, [_Z11compute_D_FPfS_S_S_S_fffii_param_7];
	ld.param.u32 	%r8, [_Z11compute_D_FPfS_S_S_S_fffii_param_8];
	ld.param.u32 	%r9, [_Z11compute_D_FPfS_S_S_S_fffii_param_9];
	cvta.to.global.u64 	%rd1, %rd10;
	cvta.to.global.u64 	%rd2, %rd7;
	cvta.to.global.u64 	%rd3, %rd6;
	cvta.to.global.u64 	%rd4, %rd9;
	cvta.to.global.u64 	%rd5, %rd8;
	mov.u32 	%r10, %ctaid.x;
	mov.u32 	%r1, %ntid.x;
	mul.lo.s32 	%r2, %r10, %r1;
	mov.u32 	%r3, %tid.x;
	add.s32 	%r4, %r2, %r3;
	setp.ge.s32 	%p1, %r4, %r9;
	shl.b32 	%r11, %r3, 2;
	mov.u32 	%r12, _ZZ11compute_D_FPfS_S_S_S_fffiiE6sUtmpr;
	add.s32 	%r5, %r12, %r11;
	mov.u32 	%r13, _ZZ11compute_D_FPfS_S_S_S_fffiiE6sUtmpi;
	add.s32 	%r6, %r13, %r11;
	@%p1 bra 	$L__BB1_2;
	mul.wide.s32 	%rd11, %r4, 4;
	add.s64 	%rd12, %rd5, %rd11;
	ld.global.f32 	%f10, [%rd12];
	st.shared.f32 	[%r5+4], %f10;
	add.s64 	%rd13, %rd4, %rd11;
	ld.global.f32 	%f11, [%rd13];
	st.shared.f32 	[%r6+4], %f11;
$L__BB1_2:
	bar.sync 	0;
	setp.lt.s32 	%p2, %r4, 1;
	add.s32 	%r7, %r9, -1;
	setp.ge.s32 	%p3, %r4, %r7;
	or.pred  	%p4, %p2, %p3;
	@%p4 bra 	$L__BB1_9;
	setp.ne.s32 	%p5, %r3, 0;
	@%p5 bra 	$L__BB1_5;
	add.s32 	%r14, %r4, -1;
	mul.wide.u32 	%rd14, %r14, 4;
	add.s64 	%rd15, %rd5, %rd14;
	ld.global.f32 	%f12, [%rd15];
	st.shared.f32 	[_ZZ11compute_D_FPfS_S_S_S_fffiiE6sUtmpr], %f12;
	add.s64 	%rd16, %rd4, %rd14;
	ld.global.f32 	%f13, [%rd16];
	st.shared.f32 	[_ZZ11compute_D_FPfS_S_S_S_fffiiE6sUtmpi], %f13;
$L__BB1_5:
	add.s32 	%r15, %r3, 1;
	setp.eq.s32 	%p6, %r15, %r1;
	@%p6 bra 	$L__BB1_7;
	ld.shared.f32 	%f104, [%r5+8];
	ld.shared.f32 	%f103, [%r6+8];
	bra.uni 	$L__BB1_8;
$L__BB1_7:
	mul.wide.u32 	%rd17, %r4, 4;
	add.s64 	%rd18, %rd5, %rd17;
	ld.global.f32 	%f104, [%rd18+4];
	st.shared.f32 	[%r5+8], %f104;
	add.s64 	%rd19, %rd4, %rd17;
	ld.global.f32 	%f103, [%rd19+4];
	st.shared.f32 	[%r6+8], %f103;
$L__BB1_8:
	ld.shared.f32 	%f14, [%r5+4];
	add.f32 	%f15, %f14, %f14;
	sub.f32 	%f16, %f104, %f15;
	ld.shared.f32 	%f17, [%r5];
	add.f32 	%f18, %f17, %f16;
	mul.f32 	%f19, %f7, %f18;
	mul.wide.u32 	%rd20, %r4, 4;
	add.s64 	%rd21, %rd3, %rd20;
	st.global.f32 	[%rd21], %f19;
	ld.shared.f32 	%f20, [%r6+4];
	add.f32 	%f21, %f20, %f20;
	sub.f32 	%f22, %f103, %f21;
	ld.shared.f32 	%f23, [%r6];
	add.f32 	%f24, %f23, %f22;
	mul.f32 	%f25, %f7, %f24;
	add.s64 	%rd22, %rd2, %rd20;
	st.global.f32 	[%rd22], %f25;
$L__BB1_9:
	setp.ne.s32 	%p7, %r8, 2;
	@%p7 bra 	$L__BB1_11;
	bar.sync 	0;
$L__BB1_11:
	setp.ne.s32 	%p8, %r4, 0;
	setp.ne.s32 	%p9, %r4, %r7;
	and.pred  	%p10, %p8, %p9;
	@%p10 bra 	$L__BB1_24;
	setp.gt.s32 	%p11, %r8, 2;
	@%p11 bra 	$L__BB1_16;
	setp.eq.s32 	%p14, %r8, 1;
	@%p14 bra 	$L__BB1_19;
	setp.eq.s32 	%p15, %r8, 2;
	@%p15 bra 	$L__BB1_15;
	bra.uni 	$L__BB1_18;
$L__BB1_15:
	setp.eq.s32 	%p17, %r4, %r7;
	add.s32 	%r17, %r3, 2;
	selp.b32 	%r18, %r3, %r17, %p17;
	add.s32 	%r19, %r2, %r18;
	add.s32 	%r20, %r19, -1;
	ld.shared.f32 	%f66, [%r5+4];
	ld.shared.f32 	%f67, [%r6+4];
	mul.f32 	%f68, %f67, %f67;
	fma.rn.f32 	%f69, %f66, %f66, %f68;
	mul.f32 	%f70, %f9, %f69;
	mul.wide.s32 	%rd32, %r4, 4;
	add.s64 	%rd33, %rd1, %rd32;
	ld.global.f32 	%f71, [%rd33];
	sub.f32 	%f72, %f70, %f71;
	shl.b32 	%r21, %r18, 2;
	add.s32 	%r23, %r12, %r21;
	ld.shared.f32 	%f73, [%r23];
	add.s32 	%r25, %r13, %r21;
	ld.shared.f32 	%f74, [%r25];
	mul.f32 	%f75, %f74, %f74;
	fma.rn.f32 	%f76, %f73, %f73, %f75;
	mul.f32 	%f77, %f9, %f76;
	mul.wide.s32 	%rd34, %r20, 4;
	add.s64 	%rd35, %rd1, %rd34;
	ld.global.f32 	%f78, [%rd35];
	sub.f32 	%f79, %f77, %f78;
	add.s64 	%rd36, %rd3, %rd34;
	ld.global.f32 	%f80, [%rd36];
	add.s64 	%rd37, %rd2, %rd34;
	ld.global.f32 	%f81, [%rd37];
	mul.f32 	%f82, %f81, %f74;
	fma.rn.f32 	%f83, %f80, %f73, %f82;
	div.rn.f32 	%f84, %f83, %f76;
	sub.f32 	%f85, %f79, %f72;
	fma.rn.f32 	%f86, %f8, %f85, %f84;
	mul.f32 	%f87, %f66, %f86;
	add.s64 	%rd38, %rd3, %rd32;
	st.global.f32 	[%rd38], %f87;
	mul.f32 	%f88, %f67, %f86;
	add.s64 	%rd39, %rd2, %rd32;
	st.global.f32 	[%rd39], %f88;
	bra.uni 	$L__BB1_24;
$L__BB1_16:
	setp.eq.s32 	%p12, %r8, 3;
	@%p12 bra 	$L__BB1_20;
	setp.eq.s32 	%p13, %r8, 4;
	@%p13 bra 	$L__BB1_21;
$L__BB1_18:
	mul.wide.s32 	%rd44, %r4, 4;
	add.s64 	%rd45, %rd3, %rd44;
	mov.b32 	%r26, 0;
	st.global.u32 	[%rd45], %r26;
	add.s64 	%rd46, %rd2, %rd44;
	st.global.u32 	[%rd46], %r26;
	bra.uni 	$L__BB1_24;
$L__BB1_19:
	neg.f32 	%f89, %f8;
	ld.shared.f32 	%f90, [%r5+4];
	ld.shared.f32 	%f91, [%r6+4];
	mul.f32 	%f92, %f91, %f91;
	fma.rn.f32 	%f93, %f90, %f90, %f92;
	mul.f32 	%f94, %f9, %f93;
	mul.wide.s32 	%rd40, %r4, 4;
	add.s64 	%rd41, %rd1, %rd40;
	ld.global.f32 	%f95, [%rd41];
	sub.f32 	%f96, %f94, %f95;
	mul.f32 	%f97, %f96, %f89;
	mul.f32 	%f98, %f90, %f97;
	add.s64 	%rd42, %rd3, %rd40;
	st.global.f32 	[%rd42], %f98;
	ld.global.f32 	%f99, [%rd41];
	sub.f32 	%f100, %f94, %f99;
	mul.f32 	%f101, %f100, %f89;
	mul.f32 	%f102, %f91, %f101;
	add.s64 	%rd43, %rd2, %rd40;
	st.global.f32 	[%rd43], %f102;
	bra.uni 	$L__BB1_24;
$L__BB1_20:
	mul.wide.s32 	%rd29, %r4, 4;
	add.s64 	%rd30, %rd3, %rd29;
	mov.b32 	%r16, 0;
	st.global.u32 	[%rd30], %r16;
	add.s64 	%rd31, %rd2, %rd29;
	st.global.u32 	[%rd31], %r16;
	bra.uni 	$L__BB1_24;
$L__BB1_21:
	setp.ne.s32 	%p16, %r4, 0;
	@%p16 bra 	$L__BB1_23;
	ld.global.f32 	%f46, [%rd5+12];
	ld.global.f32 	%f47, [%rd5+8];
	mul.f32 	%f48, %f47, 0f40800000;
	sub.f32 	%f49, %f48, %f46;
	ld.shared.f32 	%f50, [%r5+8];
	mul.f32 	%f51, %f50, 0f40A00000;
	sub.f32 	%f52, %f49, %f51;
	ld.shared.f32 	%f53, [%r5+4];
	fma.rn.f32 	%f54, %f53, 0f40000000, %f52;
	mul.f32 	%f55, %f7, %f54;
	st.global.f32 	[%rd3], %f55;
	ld.global.f32 	%f56, [%rd4+12];
	ld.global.f32 	%f57, [%rd4+8];
	mul.f32 	%f58, %f57, 0f40800000;
	sub.f32 	%f59, %f58, %f56;
	ld.shared.f32 	%f60, [%r6+8];
	mul.f32 	%f61, %f60, 0f40A00000;
	sub.f32 	%f62, %f59, %f61;
	ld.shared.f32 	%f63, [%r6+4];
	fma.rn.f32 	%f64, %f63, 0f40000000, %f62;
	mul.f32 	%f65, %f7, %f64;
	st.global.f32 	[%rd2], %f65;
	bra.uni 	$L__BB1_24;
$L__BB1_23:
	mul.wide.s32 	%rd23, %r9, 4;
	add.s64 	%rd24, %rd5, %rd23;
	ld.global.f32 	%f26, [%rd24+-16];
	ld.global.f32 	%f27, [%rd24+-12];
	mul.f32 	%f28, %f27, 0f40800000;
	sub.f32 	%f29, %f28, %f26;
	ld.shared.f32 	%f30, [%r5];
	mul.f32 	%f31, %f30, 0f40A00000;
	sub.f32 	%f32, %f29, %f31;
	ld.shared.f32 	%f33, [%r5+4];
	fma.rn.f32 	%f34, %f33, 0f40000000, %f32;
	mul.f32 	%f35, %f7, %f34;
	mul.wide.s32 	%rd25, %r4, 4;
	add.s64 	%rd26, %rd3, %rd25;
	st.global.f32 	[%rd26], %f35;
	add.s64 	%rd27, %rd4, %rd23;
	ld.global.f32 	%f36, [%rd27+-16];
	ld.global.f32 	%f37, [%rd27+-12];
	mul.f32 	%f38, %f37, 0f40800000;
	sub.f32 	%f39, %f38, %f36;
	ld.shared.f32 	%f40, [%r6];
	mul.f32 	%f41, %f40, 0f40A00000;
	sub.f32 	%f42, %f39, %f41;
	ld.shared.f32 	%f43, [%r6+4];
	fma.rn.f32 	%f44, %f43, 0f40000000, %f42;
	mul.f32 	%f45, %f7, %f44;
	add.s64 	%rd28, %rd2, %rd25;
	st.global.f32 	[%rd28], %f45;
$L__BB1_24:
	ret;

}
	// .globl	_Z15compute_F_2SHOCPdS_S_S_S_S_S_S_S_S_S_ddddiidi
.visible .entry _Z15compute_F_2SHOCPdS_S_S_S_S_S_S_S_S_S_ddddiidi(
	.param .u64 .ptr .align 1 _Z15compute_F_2SHOCPdS_S_S_S_S_S_S_S_S_S_ddddiidi_param_0,
	.param .u64 .ptr .align 1 _Z15compute_F_2SHOCPdS_S_S_S_S_S_S_S_S_S_ddddiidi_param_1,
	.param .u64 .ptr .align 1 _Z15compute_F_2SHOCPdS_S_S_S_S_S_S_S_S_S_ddddiidi_param_2,
	.param .u64 .ptr .align 1 _Z15compute_F_2SHOCPdS_S_S_S_S_S_S_S_S_S_ddddiidi_param_3,
	.param .u64 .ptr .align 1 _Z15compute_F_2SHOCPdS_S_S_S_S_S_S_S_S_S_ddddiidi_param_4,
	.param .u64 .ptr .align 1 _Z15compute_F_2SHOCPdS_S_S_S_S_S_S_S_S_S_ddddiidi_param_5,
	.param .u64 .ptr .align 1 _Z15compute_F_2SHOCPdS_S_S_S_S_S_S_S_S_S_ddddiidi_param_6,
	.param .u64 .ptr .align 1 _Z15compute_F_2SHOCPdS_S_S_S_S_S_S_S_S_S_ddddiidi_param_7,
	.param .u64 .ptr .align 1 _Z15compute_F_2SHOCPdS_S_S_S_S_S_S_S_S_S_ddddiidi_param_8,
	.param .u64 .ptr .align 1 _Z15compute_F_2SHOCPdS_S_S_S_S_S_S_S_S_S_ddddiidi_param_9,
	.param .u64 .ptr .align 1 _Z15compute_F_2SHOCPdS_S_S_S_S_S_S_S_S_S_ddddiidi_param_10,
	.param .f64 _Z15compute_F_2SHOCPdS_S_S_S_S_S_S_S_S_S_ddddiidi_param_11,
	.param .f64 _Z15compute_F_2SHOCPdS_S_S_S_S_S_S_S_S_S_ddddiidi_param_12,
	.param .f64 _Z15compute_F_2SHOCPdS_S_S_S_S_S_S_S_S_S_ddddiidi_param_13,
	.param .f64 _Z15compute_F_2SHOCPdS_S_S_S_S_S_S_S_S_S_ddddiidi_param_14,
	.param .u32 _Z15compute_F_2SHOCPdS_S_S_S_S_S_S_S_S_S_ddddiidi_param_15,
	.param .u32 _Z15compute_F_2SHOCPdS_S_S_S_S_S_S_S_S_S_ddddiidi_param_16,
	.param .f64 _Z15compute_F_2SHOCPdS_S_S_S_S_S_S_S_S_S_ddddiidi_param_17,
	.param .u32 _Z15compute_F_2SHOCPdS_S_S_S_S_S_S_S_S_S_ddddiidi_param_18
)
{
	.reg .pred 	%p<21>;
	.reg .b32 	%r<38>;
	.reg .b64 	%rd<55>;
	.reg .b64 	%fd<112>;
	// demoted variable
	.shared .align 8 .b8 _ZZ15compute_F_2SHOCPdS_S_S_S_S_S_S_S_S_S_ddddiidiE6sUtmpr[4112];
	// demoted variable
	.shared .align 8 .b8 _ZZ15compute_F_2SHOCPdS_S_S_S_S_S_S_S_S_S_ddddiidiE6sUtmpi[4112];
	// demoted variable
	.shared .align 8 .b8 _ZZ15compute_F_2SHOCPdS_S_S_S_S_S_S_S_S_S_ddddiidiE5NLSFr[4112];
	// demoted variable
	.shared .align 8 .b8 _ZZ15compute_F_2SHOCPdS_S_S_S_S_S_S_S_S_S_ddddiidiE5NLSFi[4112];
	// demoted variable
	.shared .align 8 .b8 _ZZ15compute_F_2SHOCPdS_S_S_S_S_S_S_S_S_S_ddddiidiE3sDr[4112];
	// demoted variable
	.shared .align 8 .b8 _ZZ15compute_F_2SHOCPdS_S_S_S_S_S_S_S_S_S_ddddiidiE3sDi[4112];
	// demoted variable
	.shared .align 8 .b8 _ZZ15compute_F_2SHOCPdS_S_S_S_S_S_S_S_S_S_ddddiidiE2sV[4112];
	ld.param.u64 	%rd12, [_Z15compute_F_2SHOCPdS_S_S_S_S_S_S_S_S_S_ddddiidi_param_0];
	ld.param.u64 	%rd13, [_Z15compute_F_2SHOCPdS_S_S_S_S_S_S_S_S_S_ddddiidi_param_1];
	ld.param.u64 	%rd7, [_Z15compute_F_2SHOCPdS_S_S_S_S_S_S_S_S_S_ddddiidi_param_2];
	ld.param.u64 	%rd8, [_Z15compute_F_2SHOCPdS_S_S_S_S_S_S_S_S_S_ddddiidi_param_3];
	ld.param.u64 	%rd14, [_Z15compute_F_2SHOCPdS_S_S_S_S_S_S_S_S_S_ddddiidi_param_4];
	ld.param.u64 	%rd15, [_Z15compute_F_2SHOCPdS_S_S_S_S_S_S_S_S_S_ddddiidi_param_5];
	ld.param.u64 	%rd10, [_Z15compute_F_2SHOCPdS_S_S_S_S_S_S_S_S_S_ddddiidi_param_7];
	ld.param.u64 	%rd16, [_Z15compute_F_2SHOCPdS_S_S_S_S_S_S_S_S_S_ddddiidi_param_8];
	ld.param.u64 	%rd17, [_Z15compute_F_2SHOCPdS_S_S_S_S_S_S_S_S_S_ddddiidi_param_9];
	ld.param.u64 	%rd11, [_Z15compute_F_2SHOCPdS_S_S_S_S_S_S_S_S_S_ddddiidi_param_10];
	ld.param.f64 	%fd7, [_Z15compute_F_2SHOCPdS_S_S_S_S_S_S_S_S_S_ddddiidi_param_11];
	ld.param.u32 	%r12, [_Z15compute_F_2SHOCPdS_S_S_S_S_S_S_S_S_S_ddddiidi_param_15];
	ld.param.u32 	%r13, [_Z15compute_F_2SHOCPdS_S_S_S_S_S_S_S_S_S_ddddiidi_param_16];
	ld.param.f64 	%fd11, [_Z15compute_F_2SHOCPdS_S_S_S_S_S_S_S_S_S_ddddiidi_param_17];
	ld.param.u32 	%r14, [_Z15compute_F_2SHOCPdS_S_S_S_S_S_S_S_S_S_ddddiidi_param_18];
	cvta.to.global.u64 	%rd1, %rd13;
	cvta.to.global.u64 	%rd2, %rd15;
	cvta.to.global.u64 	%rd3, %rd12;
	cvta.to.global.u64 	%rd4, %rd14;
	cvta.to.global.u64 	%rd5, %rd17;
	cvta.to.global.u64 	%rd6, %rd16;
	mov.u32 	%r15, %ctaid.x;
	mov.u32 	%r1, %ntid.x;
	mov.u32 	%r2, %tid.x;
	mad.lo.s32 	%r3, %r15, %r1, %r2;
	setp.ge.s32 	%p1, %r3, %r13;
	shl.b32 	%r16, %r2, 3;
	mov.u32 	%r17, _ZZ15compute_F_2SHOCPdS_S_S_S_S_S_S_S_S_S_ddddiidiE6sUtmpr;
	add.s32 	%r4, %r17, %r16;
	mov.u32 	%r18, _ZZ15compute_F_2SHOCPdS_S_S_S_S_S_S_S_S_S_ddddiidiE6sUtmpi;
	add.s32 	%r5, %r18, %r16;
	mov.u32 	%r19, _ZZ15compute_F_2SHOCPdS_S_S_S_S_S_S_S_S_S_ddddiidiE3sDr;
	add.s32 	%r6, %r19, %r16;
	mov.u32 	%r20, _ZZ15compute_F_2SHOCPdS_S_S_S_S_S_S_S_S_S_ddddiidiE3sDi;
	add.s32 	%r7, %r20, %r16;
	mov.u32 	%r21, _ZZ15compute_F_2SHOCPdS_S_S_S_S_S_S_S_S_S_ddddiidiE2sV;
	add.s32 	%r8, %r21, %r16;
	@%p1 bra 	$L__BB2_2;
	cvta.to.global.u64 	%rd18, %rd7;
	cvta.to.global.u64 	%rd19, %rd8;
	cvta.to.global.u64 	%rd20, %rd11;
	mul.wide.s32 	%rd21, %r3, 8;
	add.s64 	%rd22, %rd18, %rd21;
	ld.global.f64 	%fd12, [%rd22];
	st.shared.f64 	[%r4+8], %fd12;
	add.s64 	%rd23, %rd19, %rd21;
	ld.global.f64 	%fd13, [%rd23];
	st.shared.f64 	[%r5+8], %fd13;
	add.s64 	%rd24, %rd6, %rd21;
	ld.global.f64 	%fd14, [%rd24];
	st.shared.f64 	[%r6+8], %fd14;
	add.s64 	%rd25, %rd5, %rd21;
	ld.global.f64 	%fd15, [%rd25];
	st.shared.f64 	[%r7+8], %fd15;
	add.s64 	%rd26, %rd20, %rd21;
	ld.global.f64 	%fd16, [%rd26];
	st.shared.f64 	[%r8+8], %fd16;
$L__BB2_2:
	bar.sync 	0;
	setp.lt.s32 	%p2, %r3, 1;
	add.s32 	%r9, %r13, -1;
	setp.ge.s32 	%p3, %r3, %r9;
	mov.u32 	%r23, _ZZ15compute_F_2SHOCPdS_S_S_S_S_S_S_S_S_S_ddddiidiE5NLSFr;
	add.s32 	%r10, %r23, %r16;
	mov.u32 	%r24, _ZZ15compute_F_2SHOCPdS_S_S_S_S_S_S_S_S_S_ddddiidiE5NLSFi;
	add.s32 	%r11, %r24, %r16;
	or.pred  	%p4, %p2, %p3;
	@%p4 bra 	$L__BB2_9;
	setp.ne.s32 	%p5, %r2, 0;
	@%p5 bra 	$L__BB2_5;
	add.s32 	%r25, %r3, -1;
	mul.wide.u32 	%rd27, %r25, 8;
	add.s64 	%rd28, %rd6, %rd27;
	ld.global.f64 	%fd17, [%rd28];
	st.shared.f64 	[_ZZ15compute_F_2SHOCPdS_S_S_S_S_S_S_S_S_S_ddddiidiE3sDr], %fd17;
	add.s64 	%rd29, %rd5, %rd27;
	ld.global.f64 	%fd18, [%rd29];
	st.shared.f64 	[_ZZ15compute_F_2SHOCPdS_S_S_S_S_S_S_S_S_S_ddddiidiE3sDi], %fd18;
$L__BB2_5:
	add.s32 	%r26, %r2, 1;
	setp.eq.s32 	%p6, %r26, %r1;
	@%p6 bra 	$L__BB2_7;
	ld.shared.f64 	%fd111, [%r7+16];
	ld.shared.f64 	%fd110, [%r6+16];
	bra.uni 	$L__BB2_8;
$L__BB2_7:
	mul.wide.u32 	%rd30, %r3, 8;
	add.s64 	%rd31, %rd6, %rd30;
	ld.global.f64 	%fd110, [%rd31+8];
	st.shared.f64 	[%r6+16], %fd110;
	add.s64 	%rd32, %rd5, %rd30;
	ld.global.f64 	%fd111, [%rd32+8];
	st.shared.f64 	[%r7+16], %fd111;
$L__BB2_8:
	ld.param.f64 	%fd109, [_Z15compute_F_2SHOCPdS_S_S_S_S_S_S_S_S_S_ddddiidi_param_14];
	ld.param.f64 	%fd108, [_Z15compute_F_2SHOCPdS_S_S_S_S_S_S_S_S_S_ddddiidi_param_13];
	ld.shared.f64 	%fd19, [%r7];
	add.f64 	%fd20, %fd111, %fd19;
	mul.f64 	%fd21, %fd109, %fd20;
	ld.shared.f64 	%fd22, [%r7+8];
	mul.f64 	%fd23, %fd108, %fd22;
	sub.f64 	%fd24, %fd21, %fd23;
	ld.shared.f64 	%fd25, [%r4+8];
	ld.shared.f64 	%fd26, [%r5+8];
	mul.f64 	%fd27, %fd26, %fd26;
	fma.rn.f64 	%fd28, %fd25, %fd25, %fd27;
	mul.f64 	%fd29, %fd7, %fd28;
	ld.shared.f64 	%fd30, [%r8+8];
	sub.f64 	%fd31, %fd29, %fd30;
	mul.f64 	%fd32, %fd26, %fd31;
	sub.f64 	%fd33, %fd24, %fd32;
	st.shared.f64 	[%r10+8], %fd33;
	ld.shared.f64 	%fd34, [%r6+8];
	mul.f64 	%fd35, %fd108, %fd34;
	ld.shared.f64 	%fd36, [%r6];
	add.f64 	%fd37, %fd110, %fd36;
	mul.f64 	%fd38, %fd109, %fd37;
	sub.f64 	%fd39, %fd35, %fd38;
	fma.rn.f64 	%fd40, %fd25, %fd31, %fd39;
	st.shared.f64 	[%r11+8], %fd40;
$L__BB2_9:
	setp.ne.s32 	%p7, %r12, 2;
	@%p7 bra 	$L__BB2_11;
	bar.sync 	0;
$L__BB2_11:
	setp.ne.s32 	%p8, %r3, 0;
	setp.ne.s32 	%p9, %r3, %r9;
	and.pred  	%p10, %p8, %p9;
	@%p10 bra 	$L__BB2_22;
	setp.gt.s32 	%p11, %r12, 2;
	@%p11 bra 	$L__BB2_16;
	setp.eq.s32 	%p14, %r12, 1;
	@%p14 bra 	$L__BB2_19;
	setp.eq.s32 	%p15, %r12, 2;
	@%p15 bra 	$L__BB2_15;
	bra.uni 	$L__BB2_21;
$L__BB2_15:
	setp.eq.s32 	%p16, %r3, %r9;
	add.s32 	%r27, %r2, 2;
	selp.b32 	%r28, %r2, %r27, %p16;
	shl.b32 	%r29, %r28, 3;
	mov.u32 	%r30, _ZZ15compute_F_2SHOCPdS_S_S_S_S_S_S_S_S_S_ddddiidiE5NLSFi;
	add.s32 	%r31, %r30, %r29;
	ld.shared.f64 	%fd66, [%r31];
	mov.u32 	%r32, _ZZ15compute_F_2SHOCPdS_S_S_S_S_S_S_S_S_S_ddddiidiE6sUtmpr;
	add.s32 	%r33, %r32, %r29;
	ld.shared.f64 	%fd67, [%r33];
	mul.f64 	%fd68, %fd66, %fd67;
	mov.u32 	%r34, _ZZ15compute_F_2SHOCPdS_S_S_S_S_S_S_S_S_S_ddddiidiE5NLSFr;
	add.s32 	%r35, %r34, %r29;
	ld.shared.f64 	%fd69, [%r35];
	mov.u32 	%r36, _ZZ15compute_F_2SHOCPdS_S_S_S_S_S_S_S_S_S_ddddiidiE6sUtmpi;
	add.s32 	%r37, %r36, %r29;
	ld.shared.f64 	%fd70, [%r37];
	mul.f64 	%fd71, %fd69, %fd70;
	sub.f64 	%fd72, %fd68, %fd71;
	mul.f64 	%fd73, %fd67, %fd67;
	fma.rn.f64 	%fd74, %fd70, %fd70, %fd73;
	div.rn.f64 	%fd75, %fd72, %fd74;
	neg.f64 	%fd76, %fd75;
	ld.shared.f64 	%fd77, [%r5+8];
	mul.f64 	%fd78, %fd77, %fd76;
	st.shared.f64 	[%r10+8], %fd78;
	ld.shared.f64 	%fd79, [%r4+8];
	mul.f64 	%fd80, %fd75, %fd79;
	st.shared.f64 	[%r11+8], %fd80;
	bra.uni 	$L__BB2_22;
$L__BB2_16:
	setp.eq.s32 	%p12, %r12, 3;
	@%p12 bra 	$L__BB2_20;
	setp.eq.s32 	%p13, %r12, 4;
	@%p13 bra 	$L__BB2_18;
	bra.uni 	$L__BB2_21;
$L__BB2_18:
	ld.param.f64 	%fd107, [_Z15compute_F_2SHOCPdS_S_S_S_S_S_S_S_S_S_ddddiidi_param_12];
	neg.f64 	%fd41, %fd107;
	ld.shared.f64 	%fd42, [%r7+8];
	mul.f64 	%fd43, %fd42, %fd41;
	ld.shared.f64 	%fd44, [%r4+8];
	ld.shared.f64 	%fd45, [%r5+8];
	mul.f64 	%fd46, %fd45, %fd45;
	fma.rn.f64 	%fd47, %fd44, %fd44, %fd46;
	mul.f64 	%fd48, %fd7, %fd47;
	ld.shared.f64 	%fd49, [%r8+8];
	sub.f64 	%fd50, %fd48, %fd49;
	mul.f64 	%fd51, %fd45, %fd50;
	sub.f64 	%fd52, %fd43, %fd51;
	st.shared.f64 	[%r10+8], %fd52;
	ld.shared.f64 	%fd53, [%r6+8];
	mul.f64 	%fd54, %fd44, %fd50;
	fma.rn.f64 	%fd55, %fd107, %fd53, %fd54;
	st.shared.f64 	[%r11+8], %fd55;
	bra.uni 	$L__BB2_22;
$L__BB2_19:
	mov.b64 	%rd33, 0;
	st.shared.u64 	[%r10+8], %rd33;
	st.shared.u64 	[%r11+8], %rd33;
	bra.uni 	$L__BB2_22;
$L__BB2_20:
	ld.shared.f64 	%fd56, [%r4+8];
	ld.shared.f64 	%fd57, [%r5+8];
	mul.f64 	%fd58, %fd57, %fd57;
	fma.rn.f64 	%fd59, %fd56, %fd56, %fd58;
	mul.f64 	%fd60, %fd7, %fd59;
	ld.shared.f64 	%fd61, [%r8+8];
	sub.f64 	%fd62, %fd60, %fd61;
	neg.f64 	%fd63, %fd62;
	mul.f64 	%fd64, %fd57, %fd63;
	st.shared.f64 	[%r10+8], %fd64;
	mul.f64 	%fd65, %fd56, %fd62;
	st.shared.f64 	[%r11+8], %fd65;
	bra.uni 	$L__BB2_22;
$L__BB2_21:
	mov.b64 	%rd34, 0;
	st.shared.u64 	[%r10+8], %rd34;
	st.shared.u64 	[%r11+8], %rd34;
$L__BB2_22:
	setp.ge.s32 	%p17, %r3, %r13;
	@%p17 bra 	$L__BB2_29;
	setp.eq.s32 	%p18, %r14, 3;
	@%p18 bra 	$L__BB2_28;
	setp.eq.s32 	%p19, %r14, 2;
	@%p19 bra 	$L__BB2_27;
	setp.ne.s32 	%p20, %r14, 1;
	@%p20 bra 	$L__BB2_29;
	ld.shared.f64 	%fd101, [%r10+8];
	mul.wide.s32 	%rd49, %r3, 8;
	add.s64 	%rd50, %rd3, %rd49;
	st.global.f64 	[%rd50], %fd101;
	ld.shared.f64 	%fd102, [%r11+8];
	add.s64 	%rd51, %rd1, %rd49;
	st.global.f64 	[%rd51], %fd102;
	ld.shared.f64 	%fd103, [%r4+8];
	fma.rn.f64 	%fd104, %fd11, %fd101, %fd103;
	add.s64 	%rd52, %rd4, %rd49;
	st.global.f64 	[%rd52], %fd104;
	ld.shared.f64 	%fd105, [%r5+8];
	fma.rn.f64 	%fd106, %fd11, %fd102, %fd105;
	add.s64 	%rd53, %rd2, %rd49;
	st.global.f64 	[%rd53], %fd106;
	bra.uni 	$L__BB2_29;
$L__BB2_27:
	ld.param.u64 	%rd54, [_Z15compute_F_2SHOCPdS_S_S_S_S_S_S_S_S_S_ddddiidi_param_6];
	mul.wide.s32 	%rd40, %r3, 8;
	add.s64 	%rd41, %rd3, %rd40;
	ld.global.f64 	%fd91, [%rd41];
	ld.shared.f64 	%fd92, [%r10+8];
	fma.rn.f64 	%fd93, %fd92, 0d4000000000000000, %fd91;
	st.global.f64 	[%rd41], %fd93;
	add.s64 	%rd42, %rd1, %rd40;
	ld.global.f64 	%fd94, [%rd42];
	ld.shared.f64 	%fd95, [%r11+8];
	fma.rn.f64 	%fd96, %fd95, 0d4000000000000000, %fd94;
	st.global.f64 	[%rd42], %fd96;
	add.s64 	%rd43, %rd4, %rd40;
	ld.global.f64 	%fd97, [%rd43];
	fma.rn.f64 	%fd98, %fd11, %fd92, %fd97;
	cvta.to.global.u64 	%rd44, %rd54;
	add.s64 	%rd45, %rd44, %rd40;
	st.global.f64 	[%rd45], %fd98;
	add.s64 	%rd46, %rd2, %rd40;
	ld.global.f64 	%fd99, [%rd46];
	fma.rn.f64 	%fd100, %fd11, %fd95, %fd99;
	cvta.to.global.u64 	%rd47, %rd10;
	add.s64 	%rd48, %rd47, %rd40;
	st.global.f64 	[%rd48], %fd100;
	bra.uni 	$L__BB2_29;
$L__BB2_28:
	mul.wide.s32 	%rd35, %r3, 8;
	add.s64 	%rd36, %rd4, %rd35;
	ld.global.f64 	%fd81, [%rd36];
	add.s64 	%rd37, %rd3, %rd35;
	ld.global.f64 	%fd82, [%rd37];
	ld.shared.f64 	%fd83, [%r10+8];
	add.f64 	%fd84, %fd82, %fd83;
	fma.rn.f64 	%fd85, %fd11, %fd84, %fd81;
	st.global.f64 	[%rd36], %fd85;
	add.s64 	%rd38, %rd2, %rd35;
	ld.global.f64 	%fd86, [%rd38];
	add.s64 	%rd39, %rd1, %rd35;
	ld.global.f64 	%fd87, [%rd39];
	ld.shared.f64 	%fd88, [%r11+8];
	add.f64 	%fd89, %fd87, %fd88;
	fma.rn.f64 	%fd90, %fd11, %fd89, %fd86;
	st.global.f64 	[%rd38], %fd90;
$L__BB2_29:
	ret;

}
	// .globl	_Z9compute_DPdS_S_S_S_dddii
.visible .entry _Z9compute_DPdS_S_S_S_dddii(
	.param .u64 .ptr .align 1 _Z9compute_DPdS_S_S_S_dddii_param_0,
	.param .u64 .ptr .align 1 _Z9compute_DPdS_S_S_S_dddii_param_1,
	.param .u64 .ptr .align 1 _Z9compute_DPdS_S_S_S_dddii_param_2,
	.param .u64 .ptr .align 1 _Z9compute_DPdS_S_S_S_dddii_param_3,
	.param .u64 .ptr .align 1 _Z9compute_DPdS_S_S_S_dddii_param_4,
	.param .f64 _Z9compute_DPdS_S_S_S_dddii_param_5,
	.param .f64 _Z9compute_DPdS_S_S_S_dddii_param_6,
	.param .f64 _Z9compute_DPdS_S_S_S_dddii_param_7,
	.param .u32 _Z9compute_DPdS_S_S_S_dddii_param_8,
	.param .u32 _Z9compute_DPdS_S_S_S_dddii_param_9
)
{
	.reg .pred 	%p<18>;
	.reg .b32 	%r<25>;
	.reg .b64 	%rd<49>;
	.reg .b64 	%fd<107>;
	// demoted variable
	.shared .align 8 .b8 _ZZ9compute_DPdS_S_S_S_dddiiE6sUtmpr[4112];
	// demoted variable
	.shared .align 8 .b8 _ZZ9compute_DPdS_S_S_S_dddiiE6sUtmpi[4112];
	ld.param.u64 	%rd6, [_Z9compute_DPdS_S_S_S_dddii_param_0];
	ld.param.u64 	%rd7, [_Z9compute_DPdS_S_S_S_dddii_param_1];
	ld.param.u64 	%rd8, [_Z9compute_DPdS_S_S_S_dddii_param_2];
	ld.param.u64 	%rd9, [_Z9compute_DPdS_S_S_S_dddii_param_3];
	ld.param.u64 	%rd10, [_Z9compute_DPdS_S_S_S_dddii_param_4];
	ld.param.f64 	%fd7, [_Z9compute_DPdS_S_S_S_dddii_param_5];
	ld.param.f64 	%fd9, [_Z9compute_DPdS_S_S_S_dddii_param_7];
	ld.param.u32 	%r8, [_Z9compute_DPdS_S_S_S_dddii_param_8];
	ld.param.u32 	%r9, [_Z9compute_DPdS_S_S_S_dddii_param_9];
	cvta.to.global.u64 	%rd1, %rd10;
	cvta.to.global.u64 	%rd2, %rd7;
	cvta.to.global.u64 	%rd3, %rd6;
	cvta.to.global.u64 	%rd4, %rd9;
	cvta.to.global.u64 	%rd5, %rd8;
	mov.u32 	%r10, %ctaid.x;
	mov.u32 	%r1, %ntid.x;
	mul.lo.s32 	%r2, %r10, %r1;
	mov.u32 	%r3, %tid.x;
	add.s32 	%r4, %r2, %r3;
	setp.ge.s32 	%p1, %r4, %r9;
	shl.b32 	%r11, %r3, 3;
	mov.u32 	%r12, _ZZ9compute_DPdS_S_S_S_dddiiE6sUtmpr;
	add.s32 	%r5, %r12, %r11;
	mov.u32 	%r13, _ZZ9compute_DPdS_S_S_S_dddiiE6sUtmpi;
	add.s32 	%r6, %r13, %r11;
	@%p1 bra 	$L__BB3_2;
	mul.wide.s32 	%rd11, %r4, 8;
	add.s64 	%rd12, %rd5, %rd11;
	ld.global.f64 	%fd10, [%rd12];
	st.shared.f64 	[%r5+8], %fd10;
	add.s64 	%rd13, %rd4, %rd11;
	ld.global.f64 	%fd11, [%rd13];
	st.shared.f64 	[%r6+8], %fd11;
$L__BB3_2:
	bar.sync 	0;
	setp.lt.s32 	%p2, %r4, 1;
	add.s32 	%r7, %r9, -1;
	setp.ge.s32 	%p3, %r4, %r7;
	or.pred  	%p4, %p2, %p3;
	@%p4 bra 	$L__BB3_9;
	setp.ne.s32 	%p5, %r3, 0;
	@%p5 bra 	$L__BB3_5;
	add.s32 	%r14, %r4, -1;
	mul.wide.u32 	%rd14, %r14, 8;
	add.s64 	%rd15, %rd5, %rd14;
	ld.global.f64 	%fd12, [%rd15];
	st.shared.f64 	[_ZZ9compute_DPdS_S_S_S_dddiiE6sUtmpr], %fd12;
	add.s64 	%rd16, %rd4, %rd14;
	ld.global.f64 	%fd13, [%rd16];
	st.shared.f64 	[_ZZ9compute_DPdS_S_S_S_dddiiE6sUtmpi], %fd13;
$L__BB3_5:
	add.s32 	%r15, %r3, 1;
	setp.eq.s32 	%p6, %r15, %r1;
	@%p6 bra 	$L__BB3_7;
	ld.shared.f64 	%fd106, [%r5+16];
	ld.shared.f64 	%fd105, [%r6+16];
	bra.uni 	$L__BB3_8;
$L__BB3_7:
	mul.wide.u32 	%rd17, %r4, 8;
	add.s64 	%rd18, %rd5, %rd17;
	ld.global.f64 	%fd106, [%rd18+8];
	st.shared.f64 	[%r5+16], %fd106;
	add.s64 	%rd19, %rd4, %rd17;
	ld.global.f64 	%fd105, [%rd19+8];
	st.shared.f64 	[%r6+16], %fd105;
$L__BB3_8:
	ld.shared.f64 	%fd14, [%r5+8];
	add.f64 	%fd15, %fd14, %fd14;
	sub.f64 	%fd16, %fd106, %fd15;
	ld.shared.f64 	%fd17, [%r5];
	add.f64 	%fd18, %fd17, %fd16;
	mul.f64 	%fd19, %fd7, %fd18;
	mul.wide.u32 	%rd20, %r4, 8;
	add.s64 	%rd21, %rd3, %rd20;
	st.global.f64 	[%rd21], %fd19;
	ld.shared.f64 	%fd20, [%r6+8];
	add.f64 	%fd21, %fd20, %fd20;
	sub.f64 	%fd22, %fd105, %fd21;
	ld.shared.f64 	%fd23, [%r6];
	add.f64 	%fd24, %fd23, %fd22;
	mul.f64 	%fd25, %fd7, %fd24;
	add.s64 	%rd22, %rd2, %rd20;
	st.global.f64 	[%rd22], %fd25;
$L__BB3_9:
	setp.ne.s32 	%p7, %r8, 2;
	@%p7 bra 	$L__BB3_11;
	bar.sync 	0;
$L__BB3_11:
	setp.ne.s32 	%p8, %r4, 0;
	setp.ne.s32 	%p9, %r4, %r7;
	and.pred  	%p10, %p8, %p9;
	@%p10 bra 	$L__BB3_24;
	setp.gt.s32 	%p11, %r8, 2;
	@%p11 bra 	$L__BB3_16;
	setp.eq.s32 	%p14, %r8, 1;
	@%p14 bra 	$L__BB3_19;
	setp.eq.s32 	%p15, %r8, 2;
	@%p15 bra 	$L__BB3_15;
	bra.uni 	$L__BB3_18;
$L__BB3_15:
	ld.param.f64 	%fd103, [_Z9compute_DPdS_S_S_S_dddii_param_6];
	setp.eq.s32 	%p17, %r4, %r7;
	add.s32 	%r16, %r3, 2;
	selp.b32 	%r17, %r3, %r16, %p17;
	add.s32 	%r18, %r2, %r17;
	add.s32 	%r19, %r18, -1;
	ld.shared.f64 	%fd66, [%r5+8];
	ld.shared.f64 	%fd67, [%r6+8];
	mul.f64 	%fd68, %fd67, %fd67;
	fma.rn.f64 	%fd69, %fd66, %fd66, %fd68;
	mul.f64 	%fd70, %fd9, %fd69;
	mul.wide.s32 	%rd33, %r4, 8;
	add.s64 	%rd34, %rd1, %rd33;
	ld.global.f64 	%fd71, [%rd34];
	sub.f64 	%fd72, %fd70, %fd71;
	shl.b32 	%r20, %r17, 3;
	add.s32 	%r22, %r12, %r20;
	ld.shared.f64 	%fd73, [%r22];
	add.s32 	%r24, %r13, %r20;
	ld.shared.f64 	%fd74, [%r24];
	mul.f64 	%fd75, %fd74, %fd74;
	fma.rn.f64 	%fd76, %fd73, %fd73, %fd75;
	mul.f64 	%fd77, %fd9, %fd76;
	mul.wide.s32 	%rd35, %r19, 8;
	add.s64 	%rd36, %rd1, %rd35;
	ld.global.f64 	%fd78, [%rd36];
	sub.f64 	%fd79, %fd77, %fd78;
	add.s64 	%rd37, %rd3, %rd35;
	ld.global.f64 	%fd80, [%rd37];
	add.s64 	%rd38, %rd2, %rd35;
	ld.global.f64 	%fd81, [%rd38];
	mul.f64 	%fd82, %fd81, %fd74;
	fma.rn.f64 	%fd83, %fd80, %fd73, %fd82;
	div.rn.f64 	%fd84, %fd83, %fd76;
	sub.f64 	%fd85, %fd79, %fd72;
	fma.rn.f64 	%fd86, %fd103, %fd85, %fd84;
	mul.f64 	%fd87, %fd66, %fd86;
	add.s64 	%rd39, %rd3, %rd33;
	st.global.f64 	[%rd39], %fd87;
	mul.f64 	%fd88, %fd67, %fd86;
	add.s64 	%rd40, %rd2, %rd33;
	st.global.f64 	[%rd40], %fd88;
	bra.uni 	$L__BB3_24;
$L__BB3_16:
	setp.eq.s32 	%p12, %r8, 3;
	@%p12 bra 	$L__BB3_20;
	setp.eq.s32 	%p13, %r8, 4;
	@%p13 bra 	$L__BB3_21;
$L__BB3_18:
	mul.wide.s32 	%rd45, %r4, 8;
	add.s64 	%rd46, %rd3, %rd45;
	mov.b64 	%rd47, 0;
	st.global.u64 	[%rd46], %rd47;
	add.s64 	%rd48, %rd2, %rd45;
	st.global.u64 	[%rd48], %rd47;
	bra.uni 	$L__BB3_24;
$L__BB3_19:
	ld.param.f64 	%fd104, [_Z9compute_DPdS_S_S_S_dddii_param_6];
	neg.f64 	%fd89, %fd104;
	ld.shared.f64 	%fd90, [%r5+8];
	ld.shared.f64 	%fd91, [%r6+8];
	mul.f64 	%fd92, %fd91, %fd91;
	fma.rn.f64 	%fd93, %fd90, %fd90, %fd92;
	mul.f64 	%fd94, %fd9, %fd93;
	mul.wide.s32 	%rd41, %r4, 8;
	add.s64 	%rd42, %rd1, %rd41;
	ld.global.f64 	%fd95, [%rd42];
	sub.f64 	%fd96, %fd94, %fd95;
	mul.f64 	%fd97, %fd96, %fd89;
	mul.f64 	%fd98, %fd90, %fd97;
	add.s64 	%rd43, %rd3, %rd41;
	st.global.f64 	[%rd43], %fd98;
	ld.global.f64 	%fd99, [%rd42];
	sub.f64 	%fd100, %fd94, %fd99;
	mul.f64 	%fd101, %fd100, %fd89;
	mul.f64 	%fd102, %fd91, %fd101;
	add.s64 	%rd44, %rd2, %rd41;
	st.global.f64 	[%rd44], %fd102;
	bra.uni 	$L__BB3_24;
$L__BB3_20:
	mul.wide.s32 	%rd29, %r4, 8;
	add.s64 	%rd30, %rd3, %rd29;
	mov.b64 	%rd31, 0;
	st.global.u64 	[%rd30], %rd31;
	add.s64 	%rd32, %rd2, %rd29;
	st.global.u64 	[%rd32], %rd31;
	bra.uni 	$L__BB3_24;
$L__BB3_21:
	setp.ne.s32 	%p16, %r4, 0;
	@%p16 bra 	$L__BB3_23;
	ld.global.f64 	%fd46, [%rd5+24];
	ld.global.f64 	%fd47, [%rd5+16];
	mul.f64 	%fd48, %fd47, 0d4010000000000000;
	sub.f64 	%fd49, %fd48, %fd46;
	ld.shared.f64 	%fd50, [%r5+16];
	mul.f64 	%fd51, %fd50, 0d4014000000000000;
	sub.f64 	%fd52, %fd49, %fd51;
	ld.shared.f64 	%fd53, [%r5+8];
	fma.rn.f64 	%fd54, %fd53, 0d4000000000000000, %fd52;
	mul.f64 	%fd55, %fd7, %fd54;
	st.global.f64 	[%rd3], %fd55;
	ld.global.f64 	%fd56, [%rd4+24];
	ld.global.f64 	%fd57, [%rd4+16];
	mul.f64 	%fd58, %fd57, 0d4010000000000000;
	sub.f64 	%fd59, %fd58, %fd56;
	ld.shared.f64 	%fd60, [%r6+16];
	mul.f64 	%fd61, %fd60, 0d4014000000000000;
	sub.f64 	%fd62, %fd59, %fd61;
	ld.shared.f64 	%fd63, [%r6+8];
	fma.rn.f64 	%fd64, %fd63, 0d4000000000000000, %fd62;
	mul.f64 	%fd65, %fd7, %fd64;
	st.global.f64 	[%rd2], %fd65;
	bra.uni 	$L__BB3_24;
$L__BB3_23:
	mul.wide.s32 	%rd23, %r9, 8;
	add.s64 	%rd24, %rd5, %rd23;
	ld.global.f64 	%fd26, [%rd24+-32];
	ld.global.f64 	%fd27, [%rd24+-24];
	mul.f64 	%fd28, %fd27, 0d4010000000000000;
	sub.f64 	%fd29, %fd28, %fd26;
	ld.shared.f64 	%fd30, [%r5];
	mul.f64 	%fd31, %fd30, 0d4014000000000000;
	sub.f64 	%fd32, %fd29, %fd31;
	ld.shared.f64 	%fd33, [%r5+8];
	fma.rn.f64 	%fd34, %fd33, 0d4000000000000000, %fd32;
	mul.f64 	%fd35, %fd7, %fd34;
	mul.wide.s32 	%rd25, %r4, 8;
	add.s64 	%rd26, %rd3, %rd25;
	st.global.f64 	[%rd26], %fd35;
	add.s64 	%rd27, %rd4, %rd23;
	ld.global.f64 	%fd36, [%rd27+-32];
	ld.global.f64 	%fd37, [%rd27+-24];
	mul.f64 	%fd38, %fd37, 0d4010000000000000;
	sub.f64 	%fd39, %fd38, %fd36;
	ld.shared.f64 	%fd40, [%r6];
	mul.f64 	%fd41, %fd40, 0d4014000000000000;
	sub.f64 	%fd42, %fd39, %fd41;
	ld.shared.f64 	%fd43, [%r6+8];
	fma.rn.f64 	%fd44, %fd43, 0d4000000000000000, %fd42;
	mul.f64 	%fd45, %fd7, %fd44;
	add.s64 	%rd28, %rd2, %rd25;
	st.global.f64 	[%rd28], %fd45;
$L__BB3_24:
	ret;

}
	// .globl	_Z14compute_F_CD_FPfS_S_S_S_S_S_S_S_ffiifi
.visible .entry _Z14compute_F_CD_FPfS_S_S_S_S_S_S_S_ffiifi(
	.param .u64 .ptr .align 1 _Z14compute_F_CD_FPfS_S_S_S_S_S_S_S_ffiifi_param_0,
	.param .u64 .ptr .align 1 _Z14compute_F_CD_FPfS_S_S_S_S_S_S_S_ffiifi_param_1,
	.param .u64 .ptr .align 1 _Z14compute_F_CD_FPfS_S_S_S_S_S_S_S_ffiifi_param_2,
	.param .u64 .ptr .align 1 _Z14compute_F_CD_FPfS_S_S_S_S_S_S_S_ffiifi_param_3,
	.param .u64 .ptr .align 1 _Z14compute_F_CD_FPfS_S_S_S_S_S_S_S_ffiifi_param_4,
	.param .u64 .ptr .align 1 _Z14compute_F_CD_FPfS_S_S_S_S_S_S_S_ffiifi_param_5,
	.param .u64 .ptr .align 1 _Z14compute_F_CD_FPfS_S_S_S_S_S_S_S_ffiifi_param_6,
	.param .u64 .ptr .align 1 _Z14compute_F_CD_FPfS_S_S_S_S_S_S_S_ffiifi_param_7,
	.param .u64 .ptr .align 1 _Z14compute_F_CD_FPfS_S_S_S_S_S_S_S_ffiifi_param_8,
	.param .f32 _Z14compute_F_CD_FPfS_S_S_S_S_S_S_S_ffiifi_param_9,
	.param .f32 _Z14compute_F_CD_FPfS_S_S_S_S_S_S_S_ffiifi_param_10,
	.param .u32 _Z14compute_F_CD_FPfS_S_S_S_S_S_S_S_ffiifi_param_11,
	.param .u32 _Z14compute_F_CD_FPfS_S_S_S_S_S_S_S_ffiifi_param_12,
	.param .f32 _Z14compute_F_CD_FPfS_S_S_S_S_S_S_S_ffiifi_param_13,
	.param .u32 _Z14compute_F_CD_FPfS_S_S_S_S_S_S_S_ffiifi_param_14
)
{
	.reg .pred 	%p<22>;
	.reg .b32 	%r<36>;
	.reg .b32 	%f<147>;
	.reg .b64 	%rd<50>;
	// demoted variable
	.shared .align 4 .b8 _ZZ14compute_F_CD_FPfS_S_S_S_S_S_S_S_ffiifiE6sUtmpr[2056];
	// demoted variable
	.shared .align 4 .b8 _ZZ14compute_F_CD_FPfS_S_S_S_S_S_S_S_ffiifiE6sUtmpi[2056];
	// demoted variable
	.shared .align 4 .b8 _ZZ14compute_F_CD_FPfS_S_S_S_S_S_S_S_ffiifiE5NLSFr[2056];
	// demoted variable
	.shared .align 4 .b8 _ZZ14compute_F_CD_FPfS_S_S_S_S_S_S_S_ffiifiE5NLSFi[2056];
	// demoted variable
	.shared .align 4 .b8 _ZZ14compute_F_CD_FPfS_S_S_S_S_S_S_S_ffiifiE2sV[2056];
	ld.param.u64 	%rd10, [_Z14compute_F_CD_FPfS_S_S_S_S_S_S_S_ffiifi_param_0];
	ld.param.u64 	%rd11, [_Z14compute_F_CD_FPfS_S_S_S_S_S_S_S_ffiifi_param_1];
	ld.param.u64 	%rd12, [_Z14compute_F_CD_FPfS_S_S_S_S_S_S_S_ffiifi_param_2];
	ld.param.u64 	%rd13, [_Z14compute_F_CD_FPfS_S_S_S_S_S_S_S_ffiifi_param_3];
	ld.param.u64 	%rd14, [_Z14compute_F_CD_FPfS_S_S_S_S_S_S_S_ffiifi_param_4];
	ld.param.u64 	%rd15, [_Z14compute_F_CD_FPfS_S_S_S_S_S_S_S_ffiifi_param_5];
	ld.param.u64 	%rd8, [_Z14compute_F_CD_FPfS_S_S_S_S_S_S_S_ffiifi_param_7];
	ld.param.u64 	%rd9, [_Z14compute_F_CD_FPfS_S_S_S_S_S_S_S_ffiifi_param_8];
	ld.param.f32 	%f7, [_Z14compute_F_CD_FPfS_S_S_S_S_S_S_S_ffiifi_param_9];
	ld.param.f32 	%f8, [_Z14compute_F_CD_FPfS_S_S_S_S_S_S_S_ffiifi_param_10];
	ld.param.u32 	%r10, [_Z14compute_F_CD_FPfS_S_S_S_S_S_S_S_ffiifi_param_11];
	ld.param.u32 	%r11, [_Z14compute_F_CD_FPfS_S_S_S_S_S_S_S_ffiifi_param_12];
	ld.param.f32 	%f9, [_Z14compute_F_CD_FPfS_S_S_S_S_S_S_S_ffiifi_param_13];
	ld.param.u32 	%r12, [_Z14compute_F_CD_FPfS_S_S_S_S_S_S_S_ffiifi_param_14];
	cvta.to.global.u64 	%rd1, %rd11;
	cvta.to.global.u64 	%rd2, %rd15;
	cvta.to.global.u64 	%rd3, %rd10;
	cvta.to.global.u64 	%rd4, %rd14;
	cvta.to.global.u64 	%rd5, %rd13;
	cvta.to.global.u64 	%rd6, %rd12;
	mov.u32 	%r13, %ctaid.x;
	mov.u32 	%r1, %ntid.x;
	mov.u32 	%r2, %tid.x;
	mad.lo.s32 	%r3, %r13, %r1, %r2;
	setp.ge.s32 	%p1, %r3, %r11;
	shl.b32 	%r14, %r2, 2;
	mov.u32 	%r15, _ZZ14compute_F_CD_FPfS_S_S_S_S_S_S_S_ffiifiE6sUtmpr;
	add.s32 	%r4, %r15, %r14;
	mov.u32 	%r16, _ZZ14compute_F_CD_FPfS_S_S_S_S_S_S_S_ffiifiE6sUtmpi;
	add.s32 	%r5, %r16, %r14;
	mov.u32 	%r17, _ZZ14compute_F_CD_FPfS_S_S_S_S_S_S_S_ffiifiE2sV;
	add.s32 	%r6, %r17, %r14;
	@%p1 bra 	$L__BB4_2;
	cvta.to.global.u64 	%rd16, %rd9;
	mul.wide.s32 	%rd17, %r3, 4;
	add.s64 	%rd18, %rd6, %rd17;
	ld.global.f32 	%f10, [%rd18];
	st.shared.f32 	[%r4+4], %f10;
	add.s64 	%rd19, %rd5, %rd17;
	ld.global.f32 	%f11, [%rd19];
	st.shared.f32 	[%r5+4], %f11;
	add.s64 	%rd20, %rd16, %rd17;
	ld.global.f32 	%f12, [%rd20];
	st.shared.f32 	[%r6+4], %f12;
$L__BB4_2:
	bar.sync 	0;
	setp.lt.s32 	%p2, %r3, 1;
	add.s32 	%r7, %r11, -1;
	setp.ge.s32 	%p3, %r3, %r7;
	shl.b32 	%r18, %r2, 2;
	mov.u32 	%r19, _ZZ14compute_F_CD_FPfS_S_S_S_S_S_S_S_ffiifiE5NLSFr;
	add.s32 	%r8, %r19, %r18;
	mov.u32 	%r20, _ZZ14compute_F_CD_FPfS_S_S_S_S_S_S_S_ffiifiE5NLSFi;
	add.s32 	%r9, %r20, %r18;
	or.pred  	%p4, %p2, %p3;
	@%p4 bra 	$L__BB4_9;
	setp.ne.s32 	%p5, %r2, 0;
	@%p5 bra 	$L__BB4_5;
	add.s32 	%r21, %r3, -1;
	mul.wide.u32 	%rd21, %r21, 4;
	add.s64 	%rd22, %rd6, %rd21;
	ld.global.f32 	%f13, [%rd22];
	st.shared.f32 	[_ZZ14compute_F_CD_FPfS_S_S_S_S_S_S_S_ffiifiE6sUtmpr], %f13;
	add.s64 	%rd23, %rd5, %rd21;
	ld.global.f32 	%f14, [%rd23];
	st.shared.f32 	[_ZZ14compute_F_CD_FPfS_S_S_S_S_S_S_S_ffiifiE6sUtmpi], %f14;
$L__BB4_5:
	add.s32 	%r22, %r2, 1;
	setp.eq.s32 	%p6, %r22, %r1;
	@%p6 bra 	$L__BB4_7;
	ld.shared.f32 	%f146, [%r5+8];
	ld.shared.f32 	%f145, [%r4+8];
	bra.uni 	$L__BB4_8;
$L__BB4_7:
	mul.wide.u32 	%rd24, %r3, 4;
	add.s64 	%rd25, %rd6, %rd24;
	ld.global.f32 	%f145, [%rd25+4];
	st.shared.f32 	[%r4+8], %f145;
	add.s64 	%rd26, %rd5, %rd24;
	ld.global.f32 	%f146, [%rd26+4];
	st.shared.f32 	[%r5+8], %f146;
$L__BB4_8:
	neg.f32 	%f15, %f8;
	ld.shared.f32 	%f16, [%r5+4];
	add.f32 	%f17, %f16, %f16;
	sub.f32 	%f18, %f146, %f17;
	ld.shared.f32 	%f19, [%r5];
	add.f32 	%f20, %f19, %f18;
	mul.f32 	%f21, %f20, %f15;
	ld.shared.f32 	%f22, [%r4+4];
	mul.f32 	%f23, %f16, %f16;
	fma.rn.f32 	%f24, %f22, %f22, %f23;
	mul.f32 	%f25, %f7, %f24;
	ld.shared.f32 	%f26, [%r6+4];
	sub.f32 	%f27, %f25, %f26;
	mul.f32 	%f28, %f16, %f27;
	sub.f32 	%f29, %f21, %f28;
	st.shared.f32 	[%r8+4], %f29;
	add.f32 	%f30, %f22, %f22;
	sub.f32 	%f31, %f145, %f30;
	ld.shared.f32 	%f32, [%r4];
	add.f32 	%f33, %f32, %f31;
	mul.f32 	%f34, %f22, %f27;
	fma.rn.f32 	%f35, %f8, %f33, %f34;
	st.shared.f32 	[%r9+4], %f35;
$L__BB4_9:
	setp.ne.s32 	%p7, %r10, 2;
	@%p7 bra 	$L__BB4_11;
	bar.sync 	0;
$L__BB4_11:
	setp.ne.s32 	%p8, %r3, 0;
	setp.ne.s32 	%p9, %r3, %r7;
	and.pred  	%p10, %p8, %p9;
	@%p10 bra 	$L__BB4_24;
	setp.gt.s32 	%p11, %r10, 2;
	@%p11 bra 	$L__BB4_16;
	setp.eq.s32 	%p14, %r10, 1;
	@%p14 bra 	$L__BB4_19;
	setp.eq.s32 	%p15, %r10, 2;
	@%p15 bra 	$L__BB4_15;
	bra.uni 	$L__BB4_18;
$L__BB4_15:
	setp.eq.s32 	%p17, %r3, %r7;
	add.s32 	%r23, %r2, 2;
	selp.b32 	%r24, %r2, %r23, %p17;
	shl.b32 	%r25, %r24, 2;
	mov.u32 	%r26, _ZZ14compute_F_CD_FPfS_S_S_S_S_S_S_S_ffiifiE5NLSFi;
	add.s32 	%r27, %r26, %r25;
	ld.shared.f32 	%f104, [%r27];
	mov.u32 	%r28, _ZZ14compute_F_CD_FPfS_S_S_S_S_S_S_S_ffiifiE6sUtmpr;
	add.s32 	%r29, %r28, %r25;
	ld.shared.f32 	%f105, [%r29];
	mul.f32 	%f106, %f104, %f105;
	mov.u32 	%r30, _ZZ14compute_F_CD_FPfS_S_S_S_S_S_S_S_ffiifiE5NLSFr;
	add.s32 	%r31, %r30, %r25;
	ld.shared.f32 	%f107, [%r31];
	mov.u32 	%r32, _ZZ14compute_F_CD_FPfS_S_S_S_S_S_S_S_ffiifiE6sUtmpi;
	add.s32 	%r33, %r32, %r25;
	ld.shared.f32 	%f108, [%r33];
	mul.f32 	%f109, %f107, %f108;
	sub.f32 	%f110, %f106, %f109;
	mul.f32 	%f111, %f105, %f105;
	fma.rn.f32 	%f112, %f108, %f108, %f111;
	div.rn.f32 	%f113, %f110, %f112;
	neg.f32 	%f114, %f113;
	ld.shared.f32 	%f115, [%r5+4];
	mul.f32 	%f116, %f115, %f114;
	st.shared.f32 	[%r8+4], %f116;
	ld.shared.f32 	%f117, [%r4+4];
	mul.f32 	%f118, %f113, %f117;
	st.shared.f32 	[%r9+4], %f118;
	bra.uni 	$L__BB4_24;
$L__BB4_16:
	setp.eq.s32 	%p12, %r10, 3;
	@%p12 bra 	$L__BB4_20;
	setp.eq.s32 	%p13, %r10, 4;
	@%p13 bra 	$L__BB4_21;
$L__BB4_18:
	mov.b32 	%r35, 0;
	st.shared.u32 	[%r8+4], %r35;
	st.shared.u32 	[%r9+4], %r35;
	bra.uni 	$L__BB4_24;
$L__BB4_19:
	mov.b32 	%r34, 0;
	st.shared.u32 	[%r8+4], %r34;
	st.shared.u32 	[%r9+4], %r34;
	bra.uni 	$L__BB4_24;
$L__BB4_20:
	ld.shared.f32 	%f94, [%r4+4];
	ld.shared.f32 	%f95, [%r5+4];
	mul.f32 	%f96, %f95, %f95;
	fma.rn.f32 	%f97, %f94, %f94, %f96;
	mul.f32 	%f98, %f7, %f97;
	ld.shared.f32 	%f99, [%r6+4];
	sub.f32 	%f100, %f98, %f99;
	neg.f32 	%f101, %f100;
	mul.f32 	%f102, %f95, %f101;
	st.shared.f32 	[%r8+4], %f102;
	mul.f32 	%f103, %f94, %f100;
	st.shared.f32 	[%r9+4], %f103;
	bra.uni 	$L__BB4_24;
$L__BB4_21:
	setp.ne.s32 	%p16, %r3, 0;
	@%p16 bra 	$L__BB4_23;
	neg.f32 	%f65, %f8;
	ld.global.f32 	%f66, [%rd5+12];
	ld.global.f32 	%f67, [%rd5+8];
	mul.f32 	%f68, %f67, 0f40800000;
	sub.f32 	%f69, %f68, %f66;
	ld.shared.f32 	%f70, [%r5+8];
	mul.f32 	%f71, %f70, 0f40A00000;
	sub.f32 	%f72, %f69, %f71;
	ld.shared.f32 	%f73, [%r5+4];
	fma.rn.f32 	%f74, %f73, 0f40000000, %f72;
	mul.f32 	%f75, %f74, %f65;
	ld.shared.f32 	%f76, [%r4+4];
	mul.f32 	%f77, %f73, %f73;
	fma.rn.f32 	%f78, %f76, %f76, %f77;
	mul.f32 	%f79, %f7, %f78;
	ld.shared.f32 	%f80, [%r6+4];
	sub.f32 	%f81, %f79, %f80;
	mul.f32 	%f82, %f73, %f81;
	sub.f32 	%f83, %f75, %f82;
	st.shared.f32 	[%r8+4], %f83;
	ld.global.f32 	%f84, [%rd6+12];
	ld.global.f32 	%f85, [%rd6+8];
	mul.f32 	%f86, %f85, 0f40800000;
	sub.f32 	%f87, %f86, %f84;
	ld.shared.f32 	%f88, [%r4+8];
	mul.f32 	%f89, %f88, 0f40A00000;
	sub.f32 	%f90, %f87, %f89;
	fma.rn.f32 	%f91, %f76, 0f40000000, %f90;
	mul.f32 	%f92, %f76, %f81;
	fma.rn.f32 	%f93, %f8, %f91, %f92;
	st.shared.f32 	[%r9+4], %f93;
	bra.uni 	$L__BB4_24;
$L__BB4_23:
	neg.f32 	%f36, %f8;
	mul.wide.s32 	%rd27, %r11, 4;
	add.s64 	%rd28, %rd5, %rd27;
	ld.global.f32 	%f37, [%rd28+-16];
	ld.global.f32 	%f38, [%rd28+-12];
	mul.f32 	%f39, %f38, 0f40800000;
	sub.f32 	%f40, %f39, %f37;
	ld.shared.f32 	%f41, [%r5];
	mul.f32 	%f42, %f41, 0f40A00000;
	sub.f32 	%f43, %f40, %f42;
	ld.shared.f32 	%f44, [%r5+4];
	fma.rn.f32 	%f45, %f44, 0f40000000, %f43;
	mul.f32 	%f46, %f45, %f36;
	ld.shared.f32 	%f47, [%r4+4];
	mul.f32 	%f48, %f44, %f44;
	fma.rn.f32 	%f49, %f47, %f47, %f48;
	mul.f32 	%f50, %f7, %f49;
	ld.shared.f32 	%f51, [%r6];
	sub.f32 	%f52, %f50, %f51;
	mul.f32 	%f53, %f44, %f52;
	sub.f32 	%f54, %f46, %f53;
	st.shared.f32 	[%r8+4], %f54;
	add.s64 	%rd29, %rd6, %rd27;
	ld.global.f32 	%f55, [%rd29+-16];
	ld.global.f32 	%f56, [%rd29+-12];
	mul.f32 	%f57, %f56, 0f40800000;
	sub.f32 	%f58, %f57, %f55;
	ld.shared.f32 	%f59, [%r4];
	mul.f32 	%f60, %f59, 0f40A00000;
	sub.f32 	%f61, %f58, %f60;
	fma.rn.f32 	%f62, %f47, 0f40000000, %f61;
	mul.f32 	%f63, %f47, %f52;
	fma.rn.f32 	%f64, %f8, %f62, %f63;
	st.shared.f32 	[%r9+4], %f64;
$L__BB4_24:
	setp.ge.s32 	%p18, %r3, %r11;
	@%p18 bra 	$L__BB4_31;
	setp.eq.s32 	%p19, %r12, 3;
	@%p19 bra 	$L__BB4_30;
	setp.eq.s32 	%p20, %r12, 2;
	@%p20 bra 	$L__BB4_29;
	setp.ne.s32 	%p21, %r12, 1;
	@%p21 bra 	$L__BB4_31;
	ld.shared.f32 	%f139, [%r8+4];
	mul.wide.s32 	%rd44, %r3, 4;
	add.s64 	%rd45, %rd3, %rd44;
	st.global.f32 	[%rd45], %f139;
	ld.shared.f32 	%f140, [%r9+4];
	add.s64 	%rd46, %rd1, %rd44;
	st.global.f32 	[%rd46], %f140;
	ld.shared.f32 	%f141, [%r4+4];
	fma.rn.f32 	%f142, %f9, %f139, %f141;
	add.s64 	%rd47, %rd4, %rd44;
	st.global.f32 	[%rd47], %f142;
	ld.shared.f32 	%f143, [%r5+4];
	fma.rn.f32 	%f144, %f9, %f140, %f143;
	add.s64 	%rd48, %rd2, %rd44;
	st.global.f32 	[%rd48], %f144;
	bra.uni 	$L__BB4_31;
$L__BB4_29:
	ld.param.u64 	%rd49, [_Z14compute_F_CD_FPfS_S_S_S_S_S_S_S_ffiifi_param_6];
	mul.wide.s32 	%rd35, %r3, 4;
	add.s64 	%rd36, %rd3, %rd35;
	ld.global.f32 	%f129, [%rd36];
	ld.shared.f32 	%f130, [%r8+4];
	fma.rn.f32 	%f131, %f130, 0f40000000, %f129;
	st.global.f32 	[%rd36], %f131;
	add.s64 	%rd37, %rd1, %rd35;
	ld.global.f32 	%f132, [%rd37];
	ld.shared.f32 	%f133, [%r9+4];
	fma.rn.f32 	%f134, %f133, 0f40000000, %f132;
	st.global.f32 	[%rd37], %f134;
	add.s64 	%rd38, %rd4, %rd35;
	ld.global.f32 	%f135, [%rd38];
	fma.rn.f32 	%f136, %f9, %f130, %f135;
	cvta.to.global.u64 	%rd39, %rd49;
	add.s64 	%rd40, %rd39, %rd35;
	st.global.f32 	[%rd40], %f136;
	add.s64 	%rd41, %rd2, %rd35;
	ld.global.f32 	%f137, [%rd41];
	fma.rn.f32 	%f138, %f9, %f133, %f137;
	cvta.to.global.u64 	%rd42, %rd8;
	add.s64 	%rd43, %rd42, %rd35;
	st.global.f32 	[%rd43], %f138;
	bra.uni 	$L__BB4_31;
$L__BB4_30:
	mul.wide.s32 	%rd30, %r3, 4;
	add.s64 	%rd31, %rd4, %rd30;
	ld.global.f32 	%f119, [%rd31];
	add.s64 	%rd32, %rd3, %rd30;
	ld.global.f32 	%f120, [%rd32];
	ld.shared.f32 	%f121, [%r8+4];
	add.f32 	%f122, %f120, %f121;
	fma.rn.f32 	%f123, %f9, %f122, %f119;
	st.global.f32 	[%rd31], %f123;
	add.s64 	%rd33, %rd2, %rd30;
	ld.global.f32 	%f124, [%rd33];
	add.s64 	%rd34, %rd1, %rd30;
	ld.global.f32 	%f125, [%rd34];
	ld.shared.f32 	%f126, [%r9+4];
	add.f32 	%f127, %f125, %f126;
	fma.rn.f32 	%f128, %f9, %f127, %f124;
	st.global.f32 	[%rd33], %f128;
$L__BB4_31:
	ret;

}
	// .globl	_Z12compute_F_CDPdS_S_S_S_S_S_S_S_ddiidi
.visible .entry _Z12compute_F_CDPdS_S_S_S_S_S_S_S_ddiidi(
	.param .u64 .ptr .align 1 _Z12compute_F_CDPdS_S_S_S_S_S_S_S_ddiidi_param_0,
	.param .u64 .ptr .align 1 _Z12compute_F_CDPdS_S_S_S_S_S_S_S_ddiidi_param_1,
	.param .u64 .ptr .align 1 _Z12compute_F_CDPdS_S_S_S_S_S_S_S_ddiidi_param_2,
	.param .u64 .ptr .align 1 _Z12compute_F_CDPdS_S_S_S_S_S_S_S_ddiidi_param_3,
	.param .u64 .ptr .align 1 _Z12compute_F_CDPdS_S_S_S_S_S_S_S_ddiidi_param_4,
	.param .u64 .ptr .align 1 _Z12compute_F_CDPdS_S_S_S_S_S_S_S_ddiidi_param_5,
	.param .u64 .ptr .align 1 _Z12compute_F_CDPdS_S_S_S_S_S_S_S_ddiidi_param_6,
	.param .u64 .ptr .align 1 _Z12compute_F_CDPdS_S_S_S_S_S_S_S_ddiidi_param_7,
	.param .u64 .ptr .align 1 _Z12compute_F_CDPdS_S_S_S_S_S_S_S_ddiidi_param_8,
	.param .f64 _Z12compute_F_CDPdS_S_S_S_S_S_S_S_ddiidi_param_9,
	.param .f64 _Z12compute_F_CDPdS_S_S_S_S_S_S_S_ddiidi_param_10,
	.param .u32 _Z12compute_F_CDPdS_S_S_S_S_S_S_S_ddiidi_param_11,
	.param .u32 _Z12compute_F_CDPdS_S_S_S_S_S_S_S_ddiidi_param_12,
	.param .f64 _Z12compute_F_CDPdS_S_S_S_S_S_S_S_ddiidi_param_13,
	.param .u32 _Z12compute_F_CDPdS_S_S_S_S_S_S_S_ddiidi_param_14
)
{
	.reg .pred 	%p<22>;
	.reg .b32 	%r<43>;
	.reg .b64 	%rd<54>;
	.reg .b64 	%fd<150>;
	// demoted variable
	.shared .align 8 .b8 _ZZ12compute_F_CDPdS_S_S_S_S_S_S_S_ddiidiE6sUtmpr[4112];
	// demoted variable
	.shared .align 8 .b8 _ZZ12compute_F_CDPdS_S_S_S_S_S_S_S_ddiidiE6sUtmpi[4112];
	// demoted variable
	.shared .align 8 .b8 _ZZ12compute_F_CDPdS_S_S_S_S_S_S_S_ddiidiE5NLSFr[4112];
	// demoted variable
	.shared .align 8 .b8 _ZZ12compute_F_CDPdS_S_S_S_S_S_S_S_ddiidiE5NLSFi[4112];
	// demoted variable
	.shared .align 8 .b8 _ZZ12compute_F_CDPdS_S_S_S_S_S_S_S_ddiidiE2sV[4112];
	ld.param.u64 	%rd10, [_Z12compute_F_CDPdS_S_S_S_S_S_S_S_ddiidi_param_0];
	ld.param.u64 	%rd11, [_Z12compute_F_CDPdS_S_S_S_S_S_S_S_ddiidi_param_1];
	ld.param.u64 	%rd12, [_Z12compute_F_CDPdS_S_S_S_S_S_S_S_ddiidi_param_2];
	ld.param.u64 	%rd13, [_Z12compute_F_CDPdS_S_S_S_S_S_S_S_ddiidi_param_3];
	ld.param.u64 	%rd14, [_Z12compute_F_CDPdS_S_S_S_S_S_S_S_ddiidi_param_4];
	ld.param.u64 	%rd15, [_Z12compute_F_CDPdS_S_S_S_S_S_S_S_ddiidi_param_5];
	ld.param.f64 	%fd7, [_Z12compute_F_CDPdS_S_S_S_S_S_S_S_ddiidi_param_9];
	ld.param.f64 	%fd8, [_Z12compute_F_CDPdS_S_S_S_S_S_S_S_ddiidi_param_10];
	ld.param.u32 	%r11, [_Z12compute_F_CDPdS_S_S_S_S_S_S_S_ddiidi_param_12];
	cvta.to.global.u64 	%rd1, %rd11;
	cvta.to.global.u64 	%rd2, %rd15;
	cvta.to.global.u64 	%rd3, %rd10;
	cvta.to.global.u64 	%rd4, %rd14;
	cvta.to.global.u64 	%rd5, %rd13;
	cvta.to.global.u64 	%rd6, %rd12;
	mov.u32 	%r13, %ctaid.x;
	mov.u32 	%r1, %ntid.x;
	mov.u32 	%r2, %tid.x;
	mad.lo.s32 	%r3, %r13, %r1, %r2;
	setp.ge.s32 	%p1, %r3, %r11;
	shl.b32 	%r14, %r2, 3;
	mov.u32 	%r15, _ZZ12compute_F_CDPdS_S_S_S_S_S_S_S_ddiidiE6sUtmpr;
	add.s32 	%r4, %r15, %r14;
	mov.u32 	%r16, _ZZ12compute_F_CDPdS_S_S_S_S_S_S_S_ddiidiE6sUtmpi;
	add.s32 	%r5, %r16, %r14;
	mov.u32 	%r17, _ZZ12compute_F_CDPdS_S_S_S_S_S_S_S_ddiidiE2sV;
	add.s32 	%r6, %r17, %r14;
	@%p1 bra 	$L__BB5_2;
	ld.param.u64 	%rd53, [_Z12compute_F_CDPdS_S_S_S_S_S_S_S_ddiidi_param_8];
	cvta.to.global.u64 	%rd16, %rd53;
	mul.wide.s32 	%rd17, %r3, 8;
	add.s64 	%rd18, %rd6, %rd17;
	ld.global.f64 	%fd10, [%rd18];
	st.shared.f64 	[%r4+8], %fd10;
	add.s64 	%rd19, %rd5, %rd17;
	ld.global.f64 	%fd11, [%rd19];
	st.shared.f64 	[%r5+8], %fd11;
	add.s64 	%rd20, %rd16, %rd17;
	ld.global.f64 	%fd12, [%rd20];
	st.shared.f64 	[%r6+8], %fd12;
$L__BB5_2:
	bar.sync 	0;
	setp.lt.s32 	%p2, %r3, 1;
	add.s32 	%r7, %r11, -1;
	setp.ge.s32 	%p3, %r3, %r7;
	mov.u32 	%r19, _ZZ12compute_F_CDPdS_S_S_S_S_S_S_S_ddiidiE5NLSFr;
	add.s32 	%r8, %r19, %r14;
	mov.u32 	%r20, _ZZ12compute_F_CDPdS_S_S_S_S_S_S_S_ddiidiE5NLSFi;
	add.s32 	%r9, %r20, %r14;
	or.pred  	%p4, %p2, %p3;
	@%p4 bra 	$L__BB5_9;
	setp.ne.s32 	%p5, %r2, 0;
	@%p5 bra 	$L__BB5_5;
	add.s32 	%r21, %r3, -1;
	mul.wide.u32 	%rd21, %r21, 8;
	add.s64 	%rd22, %rd6, %rd21;
	ld.global.f64 	%fd13, [%rd22];
	st.shared.f64 	[_ZZ12compute_F_CDPdS_S_S_S_S_S_S_S_ddiidiE6sUtmpr], %fd13;
	add.s64 	%rd23, %rd5, %rd21;
	ld.global.f64 	%fd14, [%rd23];
	st.shared.f64 	[_ZZ12compute_F_CDPdS_S_S_S_S_S_S_S_ddiidiE6sUtmpi], %fd14;
$L__BB5_5:
	add.s32 	%r22, %r2, 1;
	setp.eq.s32 	%p6, %r22, %r1;
	@%p6 bra 	$L__BB5_7;
	ld.shared.f64 	%fd149, [%r5+16];
	ld.shared.f64 	%fd148, [%r4+16];
	bra.uni 	$L__BB5_8;
$L__BB5_7:
	mul.wide.u32 	%rd24, %r3, 8;
	add.s64 	%rd25, %rd6, %rd24;
	ld.global.f64 	%fd148, [%rd25+8];
	st.shared.f64 	[%r4+16], %fd148;
	add.s64 	%rd26, %rd5, %rd24;
	ld.global.f64 	%fd149, [%rd26+8];
	st.shared.f64 	[%r5+16], %fd149;
$L__BB5_8:
	neg.f64 	%fd15, %fd8;
	ld.shared.f64 	%fd16, [%r5+8];
	add.f64 	%fd17, %fd16, %fd16;
	sub.f64 	%fd18, %fd149, %fd17;
	ld.shared.f64 	%fd19, [%r5];
	add.f64 	%fd20, %fd19, %fd18;
	mul.f64 	%fd21, %fd20, %fd15;
	ld.shared.f64 	%fd22, [%r4+8];
	mul.f64 	%fd23, %fd16, %fd16;
	fma.rn.f64 	%fd24, %fd22, %fd22, %fd23;
	mul.f64 	%fd25, %fd7, %fd24;
	ld.shared.f64 	%fd26, [%r6+8];
	sub.f64 	%fd27, %fd25, %fd26;
	mul.f64 	%fd28, %fd16, %fd27;
	sub.f64 	%fd29, %fd21, %fd28;
	st.shared.f64 	[%r8+8], %fd29;
	add.f64 	%fd30, %fd22, %fd22;
	sub.f64 	%fd31, %fd148, %fd30;
	ld.shared.f64 	%fd32, [%r4];
	add.f64 	%fd33, %fd32, %fd31;
	mul.f64 	%fd34, %fd22, %fd27;
	fma.rn.f64 	%fd35, %fd8, %fd33, %fd34;
	st.shared.f64 	[%r9+8], %fd35;
$L__BB5_9:
	ld.param.u32 	%r34, [_Z12compute_F_CDPdS_S_S_S_S_S_S_S_ddiidi_param_11];
	setp.ne.s32 	%p7, %r34, 2;
	@%p7 bra 	$L__BB5_11;
	bar.sync 	0;
$L__BB5_11:
	setp.ne.s32 	%p8, %r3, 0;
	setp.ne.s32 	%p9, %r3, %r7;
	and.pred  	%p10, %p8, %p9;
	@%p10 bra 	$L__BB5_24;
	ld.param.u32 	%r35, [_Z12compute_F_CDPdS_S_S_S_S_S_S_S_ddiidi_param_11];
	setp.gt.s32 	%p11, %r35, 2;
	@%p11 bra 	$L__BB5_16;
	ld.param.u32 	%r38, [_Z12compute_F_CDPdS_S_S_S_S_S_S_S_ddiidi_param_11];
	setp.eq.s32 	%p14, %r38, 1;
	@%p14 bra 	$L__BB5_19;
	ld.param.u32 	%r39, [_Z12compute_F_CDPdS_S_S_S_S_S_S_S_ddiidi_param_11];
	setp.eq.s32 	%p15, %r39, 2;
	@%p15 bra 	$L__BB5_15;
	bra.uni 	$L__BB5_18;
$L__BB5_15:
	setp.eq.s32 	%p17, %r3, %r7;
	add.s32 	%r23, %r2, 2;
	selp.b32 	%r24, %r2, %r23, %p17;
	shl.b32 	%r25, %r24, 3;
	mov.u32 	%r26, _ZZ12compute_F_CDPdS_S_S_S_S_S_S_S_ddiidiE5NLSFi;
	add.s32 	%r27, %r26, %r25;
	ld.shared.f64 	%fd104, [%r27];
	mov.u32 	%r28, _ZZ12compute_F_CDPdS_S_S_S_S_S_S_S_ddiidiE6sUtmpr;
	add.s32 	%r29, %r28, %r25;
	ld.shared.f64 	%fd105, [%r29];
	mul.f64 	%fd106, %fd104, %fd105;
	mov.u32 	%r30, _ZZ12compute_F_CDPdS_S_S_S_S_S_S_S_ddiidiE5NLSFr;
	add.s32 	%r31, %r30, %r25;
	ld.shared.f64 	%fd107, [%r31];
	mov.u32 	%r32, _ZZ12compute_F_CDPdS_S_S_S_S_S_S_S_ddiidiE6sUtmpi;
	add.s32 	%r33, %r32, %r25;
	ld.shared.f64 	%fd108, [%r33];
	mul.f64 	%fd109, %fd107, %fd108;
	sub.f64 	%fd110, %fd106, %fd109;
	mul.f64 	%fd111, %fd105, %fd105;
	fma.rn.f64 	%fd112, %fd108, %fd108, %fd111;
	div.rn.f64 	%fd113, %fd110, %fd112;
	neg.f64 	%fd114, %fd113;
	ld.shared.f64 	%fd115, [%r5+8];
	mul.f64 	%fd116, %fd115, %fd114;
	st.shared.f64 	[%r8+8], %fd116;
	ld.shared.f64 	%fd117, [%r4+8];
	mul.f64 	%fd118, %fd113, %fd117;
	st.shared.f64 	[%r9+8], %fd118;
	bra.uni 	$L__BB5_24;
$L__BB5_16:
	ld.param.u32 	%r36, [_Z12compute_F_CDPdS_S_S_S_S_S_S_S_ddiidi_param_11];
	setp.eq.s32 	%p12, %r36, 3;
	@%p12 bra 	$L__BB5_20;
	ld.param.u32 	%r37, [_Z12compute_F_CDPdS_S_S_S_S_S_S_S_ddiidi_param_11];
	setp.eq.s32 	%p13, %r37, 4;
	@%p13 bra 	$L__BB5_21;
$L__BB5_18:
	mov.b64 	%rd31, 0;
	st.shared.u64 	[%r8+8], %rd31;
	st.shared.u64 	[%r9+8], %rd31;
	bra.uni 	$L__BB5_24;
$L__BB5_19:
	mov.b64 	%rd30, 0;
	st.shared.u64 	[%r8+8], %rd30;
	st.shared.u64 	[%r9+8], %rd30;
	bra.uni 	$L__BB5_24;
$L__BB5_20:
	ld.shared.f64 	%fd94, [%r4+8];
	ld.shared.f64 	%fd95, [%r5+8];
	mul.f64 	%fd96, %fd95, %fd95;
	fma.rn.f64 	%fd97, %fd94, %fd94, %fd96;
	mul.f64 	%fd98, %fd7, %fd97;
	ld.shared.f64 	%fd99, [%r6+8];
	sub.f64 	%fd100, %fd98, %fd99;
	neg.f64 	%fd101, %fd100;
	mul.f64 	%fd102, %fd95, %fd101;
	st.shared.f64 	[%r8+8], %fd102;
	mul.f64 	%fd103, %fd94, %fd100;
	st.shared.f64 	[%r9+8], %fd103;
	bra.uni 	$L__BB5_24;
$L__BB5_21:
	setp.ne.s32 	%p16, %r3, 0;
	@%p16 bra 	$L__BB5_23;
	neg.f64 	%fd65, %fd8;
	ld.global.f64 	%fd66, [%rd5+24];
	ld.global.f64 	%fd67, [%rd5+16];
	mul.f64 	%fd68, %fd67, 0d4010000000000000;
	sub.f64 	%fd69, %fd68, %fd66;
	ld.shared.f64 	%fd70, [%r5+16];
	mul.f64 	%fd71, %fd70, 0d4014000000000000;
	sub.f64 	%fd72, %fd69, %fd71;
	ld.shared.f64 	%fd73, [%r5+8];
	fma.rn.f64 	%fd74, %fd73, 0d4000000000000000, %fd72;
	mul.f64 	%fd75, %fd74, %fd65;
	ld.shared.f64 	%fd76, [%r4+8];
	mul.f64 	%fd77, %fd73, %fd73;
	fma.rn.f64 	%fd78, %fd76, %fd76, %fd77;
	mul.f64 	%fd79, %fd7, %fd78;
	ld.shared.f64 	%fd80, [%r6+8];
	sub.f64 	%fd81, %fd79, %fd80;
	mul.f64 	%fd82, %fd73, %fd81;
	sub.f64 	%fd83, %fd75, %fd82;
	st.shared.f64 	[%r8+8], %fd83;
	ld.global.f64 	%fd84, [%rd6+24];
	ld.global.f64 	%fd85, [%rd6+16];
	mul.f64 	%fd86, %fd85, 0d4010000000000000;
	sub.f64 	%fd87, %fd86, %fd84;
	ld.shared.f64 	%fd88, [%r4+16];
	mul.f64 	%fd89, %fd88, 0d4014000000000000;
	sub.f64 	%fd90, %fd87, %fd89;
	fma.rn.f64 	%fd91, %fd76, 0d4000000000000000, %fd90;
	mul.f64 	%fd92, %fd76, %fd81;
	fma.rn.f64 	%fd93, %fd8, %fd91, %fd92;
	st.shared.f64 	[%r9+8], %fd93;
	bra.uni 	$L__BB5_24;
$L__BB5_23:
	neg.f64 	%fd36, %fd8;
	mul.wide.s32 	%rd27, %r11, 8;
	add.s64 	%rd28, %rd5, %rd27;
	ld.global.f64 	%fd37, [%rd28+-32];
	ld.global.f64 	%fd38, [%rd28+-24];
	mul.f64 	%fd39, %fd38, 0d4010000000000000;
	sub.f64 	%fd40, %fd39, %fd37;
	ld.shared.f64 	%fd41, [%r5];
	mul.f64 	%fd42, %fd41, 0d4014000000000000;
	sub.f64 	%fd43, %fd40, %fd42;
	ld.shared.f64 	%fd44, [%r5+8];
	fma.rn.f64 	%fd45, %fd44, 0d4000000000000000, %fd43;
	mul.f64 	%fd46, %fd45, %fd36;
	ld.shared.f64 	%fd47, [%r4+8];
	mul.f64 	%fd48, %fd44, %fd44;
	fma.rn.f64 	%fd49, %fd47, %fd47, %fd48;
	mul.f64 	%fd50, %fd7, %fd49;
	ld.shared.f64 	%fd51, [%r6];
	sub.f64 	%fd52, %fd50, %fd51;
	mul.f64 	%fd53, %fd44, %fd52;
	sub.f64 	%fd54, %fd46, %fd53;
	st.shared.f64 	[%r8+8], %fd54;
	add.s64 	%rd29, %rd6, %rd27;
	ld.global.f64 	%fd55, [%rd29+-32];
	ld.global.f64 	%fd56, [%rd29+-24];
	mul.f64 	%fd57, %fd56, 0d4010000000000000;
	sub.f64 	%fd58, %fd57, %fd55;
	ld.shared.f64 	%fd59, [%r4];
	mul.f64 	%fd60, %fd59, 0d4014000000000000;
	sub.f64 	%fd61, %fd58, %fd60;
	fma.rn.f64 	%fd62, %fd47, 0d4000000000000000, %fd61;
	mul.f64 	%fd63, %fd47, %fd52;
	fma.rn.f64 	%fd64, %fd8, %fd62, %fd63;
	st.shared.f64 	[%r9+8], %fd64;
$L__BB5_24:
	setp.ge.s32 	%p18, %r3, %r11;
	@%p18 bra 	$L__BB5_31;
	ld.param.u32 	%r40, [_Z12compute_F_CDPdS_S_S_S_S_S_S_S_ddiidi_param_14];
	setp.eq.s32 	%p19, %r40, 3;
	@%p19 bra 	$L__BB5_30;
	ld.param.u32 	%r41, [_Z12compute_F_CDPdS_S_S_S_S_S_S_S_ddiidi_param_14];
	setp.eq.s32 	%p20, %r41, 2;
	@%p20 bra 	$L__BB5_29;
	ld.param.u32 	%r42, [_Z12compute_F_CDPdS_S_S_S_S_S_S_S_ddiidi_param_14];
	setp.ne.s32 	%p21, %r42, 1;
	@%p21 bra 	$L__BB5_31;
	ld.param.f64 	%fd147, [_Z12compute_F_CDPdS_S_S_S_S_S_S_S_ddiidi_param_13];
	ld.shared.f64 	%fd139, [%r8+8];
	mul.wide.s32 	%rd46, %r3, 8;
	add.s64 	%rd47, %rd3, %rd46;
	st.global.f64 	[%rd47], %fd139;
	ld.shared.f64 	%fd140, [%r9+8];
	add.s64 	%rd48, %rd1, %rd46;
	st.global.f64 	[%rd48], %fd140;
	ld.shared.f64 	%fd141, [%r4+8];
	fma.rn.f64 	%fd142, %fd147, %fd139, %fd141;
	add.s64 	%rd49, %rd4, %rd46;
	st.global.f64 	[%rd49], %fd142;
	ld.shared.f64 	%fd143, [%r5+8];
	fma.rn.f64 	%fd144, %fd147, %fd140, %fd143;
	add.s64 	%rd50, %rd2, %rd46;
	st.global.f64 	[%rd50], %fd144;
	bra.uni 	$L__BB5_31;
$L__BB5_29:
	ld.param.f64 	%fd146, [_Z12compute_F_CDPdS_S_S_S_S_S_S_S_ddiidi_param_13];
	ld.param.u64 	%rd52, [_Z12compute_F_CDPdS_S_S_S_S_S_S_S_ddiidi_param_7];
	ld.param.u64 	%rd51, [_Z12compute_F_CDPdS_S_S_S_S_S_S_S_ddiidi_param_6];
	mul.wide.s32 	%rd37, %r3, 8;
	add.s64 	%rd38, %rd3, %rd37;
	ld.global.f64 	%fd129, [%rd38];
	ld.shared.f64 	%fd130, [%r8+8];
	fma.rn.f64 	%fd131, %fd130, 0d4000000000000000, %fd129;
	st.global.f64 	[%rd38], %fd131;
	add.s64 	%rd39, %rd1, %rd37;
	ld.global.f64 	%fd132, [%rd39];
	ld.shared.f64 	%fd133, [%r9+8];
	fma.rn.f64 	%fd134, %fd133, 0d4000000000000000, %fd132;
	st.global.f64 	[%rd39], %fd134;
	add.s64 	%rd40, %rd4, %rd37;
	ld.global.f64 	%fd135, [%rd40];
	fma.rn.f64 	%fd136, %fd146, %fd130, %fd135;
	cvta.to.global.u64 	%rd41, %rd51;
	add.s64 	%rd42, %rd41, %rd37;
	st.global.f64 	[%rd42], %fd136;
	add.s64 	%rd43, %rd2, %rd37;
	ld.global.f64 	%fd137, [%rd43];
	fma.rn.f64 	%fd138, %fd146, %fd133, %fd137;
	cvta.to.global.u64 	%rd44, %rd52;
	add.s64 	%rd45, %rd44, %rd37;
	st.global.f64 	[%rd45], %fd138;
	bra.uni 	$L__BB5_31;
$L__BB5_30:
	ld.param.f64 	%fd145, [_Z12compute_F_CDPdS_S_S_S_S_S_S_S_ddiidi_param_13];
	mul.wide.s32 	%rd32, %r3, 8;
	add.s64 	%rd33, %rd4, %rd32;
	ld.global.f64 	%fd119, [%rd33];
	add.s64 	%rd34, %rd3, %rd32;
	ld.global.f64 	%fd120, [%rd34];
	ld.shared.f64 	%fd121, [%r8+8];
	add.f64 	%fd122, %fd120, %fd121;
	fma.rn.f64 	%fd123, %fd145, %fd122, %fd119;
	st.global.f64 	[%rd33], %fd123;
	add.s64 	%rd35, %rd2, %rd32;
	ld.global.f64 	%fd124, [%rd35];
	add.s64 	%rd36, %rd1, %rd32;
	ld.global.f64 	%fd125, [%rd36];
	ld.shared.f64 	%fd126, [%r9+8];
	add.f64 	%fd127, %fd125, %fd126;
	fma.rn.f64 	%fd128, %fd145, %fd127, %fd124;
	st.global.f64 	[%rd35], %fd128;
$L__BB5_31:
	ret;

}


// ===== COMPILED SASS (sm_100) =====

	.target	sm_100

	.elftype	@"ET_EXEC"


//--------------------- .note.nv.tkinfo           --------------------------
	.section	.note.nv.tkinfo,"",@"SHT_NOTE"
	.sectionflags	@"SHF_NOTE_NV_TKINFO"
	.tkinfo
        /*0018*/ 	.word	0x00000002
        /*0030*/ 	.string	""
        /*0030*/ 	.string	"ptxas"
        /*0030*/ 	.string	"Cuda compilation tools, release 13.0, V13.0.88"
        /*0030*/ 	.string	"Build cuda_13.0.r13.0/compiler.36424714_0"
        /*0030*/ 	.string	"-arch sm_100 -m 64 "



//--------------------- .note.nv.cuinfo           --------------------------
	.section	.note.nv.cuinfo,"",@"SHT_NOTE"
	.sectionflags	@"SHF_NOTE_NV_CUINFO"
        /*0018*/ 	.short	0x0002
        /*001a*/ 	.short	0x0064
        /*001c*/ 	.short	0x0082
	.zero		2


//--------------------- .nv.info                  --------------------------
	.section	.nv.info,"",@"SHT_CUDA_INFO"
	.align	4


	//----- nvinfo : EIATTR_REGCOUNT
	.align		4
        /*0000*/ 	.byte	0x04, 0x2f
        /*0002*/ 	.short	(.L_1 - .L_0)
	.align		4
.L_0:
        /*0004*/ 	.word	index@(_Z17compute_F_2SHOC_FPfS_S_S_S_S_S_S_S_S_S_ffffiifi)
        /*0008*/ 	.word	0x00000019


	//----- nvinfo : EIATTR_FRAME_SIZE
	.align		4
.L_1:
        /*000c*/ 	.byte	0x04, 0x11
        /*000e*/ 	.short	(.L_3 - .L_2)
	.align		4
.L_2:
        /*0010*/ 	.word	index@($__internal_5_$__cuda_sm3x_div_rn_noftz_f32_slowpath)
        /*0014*/ 	.word	0x00000000


	//----- nvinfo : EIATTR_FRAME_SIZE
	.align		4
.L_3:
        /*0018*/ 	.byte	0x04, 0x11
        /*001a*/ 	.short	(.L_5 - .L_4)
	.align		4
.L_4:
        /*001c*/ 	.word	index@(_Z17compute_F_2SHOC_FPfS_S_S_S_S_S_S_S_S_S_ffffiifi)
        /*0020*/ 	.word	0x00000000


	//----- nvinfo : EIATTR_REGCOUNT
	.align		4
.L_5:
        /*0024*/ 	.byte	0x04, 0x2f
        /*0026*/ 	.short	(.L_7 - .L_6)
	.align		4
.L_6:
        /*0028*/ 	.word	index@(_Z11compute_D_FPfS_S_S_S_fffii)
        /*002c*/ 	.word	0x0000001a


	//----- nvinfo : EIATTR_FRAME_SIZE
	.align		4
.L_7:
        /*0030*/ 	.byte	0x04, 0x11
        /*0032*/ 	.short	(.L_9 - .L_8)
	.align		4
.L_8:
        /*0034*/ 	.word	index@($__internal_4_$__cuda_sm3x_div_rn_noftz_f32_slowpath)
        /*0038*/ 	.word	0x00000000


	//----- nvinfo : EIATTR_FRAME_SIZE
	.align		4
.L_9:
        /*003c*/ 	.byte	0x04, 0x11
        /*003e*/ 	.short	(.L_11 - .L_10)
	.align		4
.L_10:
        /*0040*/ 	.word	index@(_Z11compute_D_FPfS_S_S_S_fffii)
        /*0044*/ 	.word	0x00000000


	//----- nvinfo : EIATTR_REGCOUNT
	.align		4
.L_11:
        /*0048*/ 	.byte	0x04, 0x2f
        /*004a*/ 	.short	(.L_13 - .L_12)
	.align		4
.L_12:
        /*004c*/ 	.word	index@(_Z15compute_F_2SHOCPdS_S_S_S_S_S_S_S_S_S_ddddiidi)
        /*0050*/ 	.word	0x0000001e


	//----- nvinfo : EIATTR_FRAME_SIZE
	.align		4
.L_13:
        /*0054*/ 	.byte	0x04, 0x11
        /*0056*/ 	.short	(.L_15 - .L_14)
	.align		4
.L_14:
        /*0058*/ 	.word	index@($__internal_3_$__cuda_sm20_div_rn_f64_full)
        /*005c*/ 	.word	0x00000000


	//----- nvinfo : EIATTR_FRAME_SIZE
	.align		4
.L_15:
        /*0060*/ 	.byte	0x04, 0x11
        /*0062*/ 	.short	(.L_17 - .L_16)
	.align		4
.L_16:
        /*0064*/ 	.word	index@(_Z15compute_F_2SHOCPdS_S_S_S_S_S_S_S_S_S_ddddiidi)
        /*0068*/ 	.word	0x00000000


	//----- nvinfo : EIATTR_REGCOUNT
	.align		4
.L_17:
        /*006c*/ 	.byte	0x04, 0x2f
        /*006e*/ 	.short	(.L_19 - .L_18)
	.align		4
.L_18:
        /*0070*/ 	.word	index@(_Z9compute_DPdS_S_S_S_dddii)
        /*0074*/ 	.word	0x00000020


	//----- nvinfo : EIATTR_FRAME_SIZE
	.align		4
.L_19:
        /*0078*/ 	.byte	0x04, 0x11
        /*007a*/ 	.short	(.L_21 - .L_20)
	.align		4
.L_20:
        /*007c*/ 	.word	index@($__internal_2_$__cuda_sm20_div_rn_f64_full)
        /*0080*/ 	.word	0x00000000


	//----- nvinfo : EIATTR_FRAME_SIZE
	.align		4
.L_21:
        /*0084*/ 	.byte	0x04, 0x11
        /*0086*/ 	.short	(.L_23 - .L_22)
	.align		4
.L_22:
        /*0088*/ 	.word	index@(_Z9compute_DPdS_S_S_S_dddii)
        /*008c*/ 	.word	0x00000000


	//----- nvinfo : EIATTR_REGCOUNT
	.align		4
.L_23:
        /*0090*/ 	.byte	0x04, 0x2f
        /*0092*/ 	.short	(.L_25 - .L_24)
	.align		4
.L_24:
        /*0094*/ 	.word	index@(_Z14compute_F_CD_FPfS_S_S_S_S_S_S_S_ffiifi)
        /*0098*/ 	.word	0x00000019


	//----- nvinfo : EIATTR_FRAME_SIZE
	.align		4
.L_25:
        /*009c*/ 	.byte	0x04, 0x11
        /*009e*/ 	.short	(.L_27 - .L_26)
	.align		4
.L_26:
        /*00a0*/ 	.word	index@($__internal_1_$__cuda_sm3x_div_rn_noftz_f32_slowpath)
        /*00a4*/ 	.word	0x00000000


	//----- nvinfo : EIATTR_FRAME_SIZE
	.align		4
.L_27:
        /*00a8*/ 	.byte	0x04, 0x11
        /*00aa*/ 	.short	(.L_29 - .L_28)
	.align		4
.L_28:
        /*00ac*/ 	.word	index@(_Z14compute_F_CD_FPfS_S_S_S_S_S_S_S_ffiifi)
        /*00b0*/ 	.word	0x00000000


	//----- nvinfo : EIATTR_REGCOUNT
	.align		4
.L_29:
        /*00b4*/ 	.byte	0x04, 0x2f
        /*00b6*/ 	.short	(.L_31 - .L_30)
	.align		4
.L_30:
        /*00b8*/ 	.word	index@(_Z12compute_F_CDPdS_S_S_S_S_S_S_S_ddiidi)
        /*00bc*/ 	.word	0x00000020


	//----- nvinfo : EIATTR_FRAME_SIZE
	.align		4
.L_31:
        /*00c0*/ 	.byte	0x04, 0x11
        /*00c2*/ 	.short	(.L_33 - .L_32)
	.align		4
.L_32:
        /*00c4*/ 	.word	index@($__internal_0_$__cuda_sm20_div_rn_f64_full)
        /*00c8*/ 	.word	0x00000000


	//----- nvinfo : EIATTR_FRAME_SIZE
	.align		4
.L_33:
        /*00cc*/ 	.byte	0x04, 0x11
        /*00ce*/ 	.short	(.L_35 - .L_34)
	.align		4
.L_34:
        /*00d0*/ 	.word	index@(_Z12compute_F_CDPdS_S_S_S_S_S_S_S_ddiidi)
        /*00d4*/ 	.word	0x00000000


	//----- nvinfo : EIATTR_MIN_STACK_SIZE
	.align		4
.L_35:
        /*00d8*/ 	.byte	0x04, 0x12
        /*00da*/ 	.short	(.L_37 - .L_36)
	.align		4
.L_36:
        /*00dc*/ 	.word	index@(_Z12compute_F_CDPdS_S_S_S_S_S_S_S_ddiidi)
        /*00e0*/ 	.word	0x00000000


	//----- nvinfo : EIATTR_MIN_STACK_SIZE
	.align		4
.L_37:
        /*00e4*/ 	.byte	0x04, 0x12
        /*00e6*/ 	.short	(.L_39 - .L_38)
	.align		4
.L_38:
        /*00e8*/ 	.word	index@(_Z14compute_F_CD_FPfS_S_S_S_S_S_S_S_ffiifi)
        /*00ec*/ 	.word	0x00000000


	//----- nvinfo : EIATTR_MIN_STACK_SIZE
	.align		4
.L_39:
        /*00f0*/ 	.byte	0x04, 0x12
        /*00f2*/ 	.short	(.L_41 - .L_40)
	.align		4
.L_40:
        /*00f4*/ 	.word	index@(_Z9compute_DPdS_S_S_S_dddii)
        /*00f8*/ 	.word	0x00000000


	//----- nvinfo : EIATTR_MIN_STACK_SIZE
	.align		4
.L_41:
        /*00fc*/ 	.byte	0x04, 0x12
        /*00fe*/ 	.short	(.L_43 - .L_42)
	.align		4
.L_42:
        /*0100*/ 	.word	index@(_Z15compute_F_2SHOCPdS_S_S_S_S_S_S_S_S_S_ddddiidi)
        /*0104*/ 	.word	0x00000000


	//----- nvinfo : EIATTR_MIN_STACK_SIZE
	.align		4
.L_43:
        /*0108*/ 	.byte	0x04, 0x12
        /*010a*/ 	.short	(.L_45 - .L_44)
	.align		4
.L_44:
        /*010c*/ 	.word	index@(_Z11compute_D_FPfS_S_S_S_fffii)
        /*0110*/ 	.word	0x00000000


	//----- nvinfo : EIATTR_MIN_STACK_SIZE
	.align		4
.L_45:
        /*0114*/ 	.byte	0x04, 0x12
        /*0116*/ 	.short	(.L_47 - .L_46)
	.align		4
.L_46:
        /*0118*/ 	.word	index@(_Z17compute_F_2SHOC_FPfS_S_S_S_S_S_S_S_S_S_ffffiifi)
        /*011c*/ 	.word	0x00000000
.L_47:


//--------------------- .nv.compat                --------------------------
	.section	.nv.compat,"",@"SHT_CUDA_COMPAT_INFO"
	.align	4
        /*0000*/ 	.byte	0x02, 0x09, 0x00, 0x00, 0x02, 0x02, 0x01, 0x00, 0x02, 0x05, 0x05, 0x00, 0x03, 0x07, 0x01, 0x01
        /*0010*/ 	.byte	0x02, 0x03, 0x00, 0x00, 0x02, 0x06, 0x01, 0x00, 0x04, 0x0b, 0x08, 0x00, 0x01, 0x00, 0x00, 0x00
        /*0020*/ 	.byte	0x00, 0x00, 0x00, 0x00


//--------------------- .nv.info._Z12compute_F_CDPdS_S_S_S_S_S_S_S_ddiidi --------------------------
	.section	.nv.info._Z12compute_F_CDPdS_S_S_S_S_S_S_S_ddiidi,"",@"SHT_CUDA_INFO"
	.sectionflags	@""
	.align	4


	//----- nvinfo : EIATTR_CUDA_API_VERSION
	.align		4
        /*0000*/ 	.byte	0x04, 0x37
        /*0002*/ 	.short	(.L_49 - .L_48)
.L_48:
        /*0004*/ 	.word	0x00000082


	//----- nvinfo : EIATTR_KPARAM_INFO
	.align		4
.L_49:
        /*0008*/ 	.byte	0x04, 0x17
        /*000a*/ 	.short	(.L_51 - .L_50)
.L_50:
        /*000c*/ 	.word	0x00000000
        /*0010*/ 	.short	0x000e
        /*0012*/ 	.short	0x0068
        /*0014*/ 	.byte	0x00, 0xf0, 0x11, 0x00


	//----- nvinfo : EIATTR_KPARAM_INFO
	.align		4
.L_51:
        /*0018*/ 	.byte	0x04, 0x17
        /*001a*/ 	.short	(.L_53 - .L_52)
.L_52:
        /*001c*/ 	.word	0x00000000
        /*0020*/ 	.short	0x000d
        /*0022*/ 	.short	0x0060
        /*0024*/ 	.byte	0x00, 0xf0, 0x21, 0x00


	//----- nvinfo : EIATTR_KPARAM_INFO
	.align		4
.L_53:
        /*0028*/ 	.byte	0x04, 0x17
        /*002a*/ 	.short	(.L_55 - .L_54)
.L_54:
        /*002c*/ 	.word	0x00000000
        /*0030*/ 	.short	0x000c
        /*0032*/ 	.short	0x005c
        /*0034*/ 	.byte	0x00, 0xf0, 0x11, 0x00


	//----- nvinfo : EIATTR_KPARAM_INFO
	.align		4
.L_55:
        /*0038*/ 	.byte	0x04, 0x17
        /*003a*/ 	.short	(.L_57 - .L_56)
.L_56:
        /*003c*/ 	.word	0x00000000
        /*0040*/ 	.short	0x000b
        /*0042*/ 	.short	0x0058
        /*0044*/ 	.byte	0x00, 0xf0, 0x11, 0x00


	//----- nvinfo : EIATTR_KPARAM_INFO
	.align		4
.L_57:
        /*0048*/ 	.byte	0x04, 0x17
        /*004a*/ 	.short	(.L_59 - .L_58)
.L_58:
        /*004c*/ 	.word	0x00000000
        /*0050*/ 	.short	0x000a
        /*0052*/ 	.short	0x0050
        /*0054*/ 	.byte	0x00, 0xf0, 0x21, 0x00


	//----- nvinfo : EIATTR_KPARAM_INFO
	.align		4
.L_59:
        /*0058*/ 	.byte	0x04, 0x17
        /*005a*/ 	.short	(.L_61 - .L_60)
.L_60:
        /*005c*/ 	.word	0x00000000
        /*0060*/ 	.short	0x0009
        /*0062*/ 	.short	0x0048
        /*0064*/ 	.byte	0x00, 0xf0, 0x21, 0x00


	//----- nvinfo : EIATTR_KPARAM_INFO
	.align		4
.L_61:
        /*0068*/ 	.byte	0x04, 0x17
        /*006a*/ 	.short	(.L_63 - .L_62)
.L_62:
        /*006c*/ 	.word	0x00000000
        /*0070*/ 	.short	0x0008
        /*0072*/ 	.short	0x0040
        /*0074*/ 	.byte	0x00, 0xf5, 0x21, 0x00


	//----- nvinfo : EIATTR_KPARAM_INFO
	.align		4
.L_63:
        /*0078*/ 	.byte	0x04, 0x17
        /*007a*/ 	.short	(.L_65 - .L_64)
.L_64:
        /*007c*/ 	.word	0x00000000
        /*0080*/ 	.short	0x0007
        /*0082*/ 	.short	0x0038
        /*0084*/ 	.byte	0x00, 0xf5, 0x21, 0x00


	//----- nvinfo : EIATTR_KPARAM_INFO
	.align		4
.L_65:
        /*0088*/ 	.byte	0x04, 0x17
        /*008a*/ 	.short	(.L_67 - .L_66)
.L_66:
        /*008c*/ 	.word	0x00000000
        /*0090*/ 	.short	0x0006
        /*0092*/ 	.short	0x0030
        /*0094*/ 	.byte	0x00, 0xf5, 0x21, 0x00


	//----- nvinfo : EIATTR_KPARAM_INFO
	.align		4
.L_67:
        /*0098*/ 	.byte	0x04, 0x17
        /*009a*/ 	.short	(.L_69 - .L_68)
.L_68:
        /*009c*/ 	.word	0x00000000
        /*00a0*/ 	.short	0x0005
        /*00a2*/ 	.short	0x0028
        /*00a4*/ 	.byte	0x00, 0xf5, 0x21, 0x00


	//----- nvinfo : EIATTR_KPARAM_INFO
	.align		4
.L_69:
        /*00a8*/ 	.byte	0x04, 0x17
        /*00aa*/ 	.short	(.L_71 - .L_70)
.L_70:
        /*00ac*/ 	.word	0x00000000
        /*00b0*/ 	.short	0x0004
        /*00b2*/ 	.short	0x0020
        /*00b4*/ 	.byte	0x00, 0xf5, 0x21, 0x00


	//----- nvinfo : EIATTR_KPARAM_INFO
	.align		4
.L_71:
        /*00b8*/ 	.byte	0x04, 0x17
        /*00ba*/ 	.short	(.L_73 - .L_72)
.L_72:
        /*00bc*/ 	.word	0x00000000
        /*00c0*/ 	.short	0x0003
        /*00c2*/ 	.short	0x0018
        /*00c4*/ 	.byte	0x00, 0xf5, 0x21, 0x00


	//----- nvinfo : EIATTR_KPARAM_INFO
	.align		4
.L_73:
        /*00c8*/ 	.byte	0x04, 0x17
        /*00ca*/ 	.short	(.L_75 - .L_74)
.L_74:
        /*00cc*/ 	.word	0x00000000
        /*00d0*/ 	.short	0x0002
        /*00d2*/ 	.short	0x0010
        /*00d4*/ 	.byte	0x00, 0xf5, 0x21, 0x00


	//----- nvinfo : EIATTR_KPARAM_INFO
	.align		4
.L_75:
        /*00d8*/ 	.byte	0x04, 0x17
        /*00da*/ 	.short	(.L_77 - .L_76)
.L_76:
        /*00dc*/ 	.word	0x00000000
        /*00e0*/ 	.short	0x0001
        /*00e2*/ 	.short	0x0008
        /*00e4*/ 	.byte	0x00, 0xf5, 0x21, 0x00


	//----- nvinfo : EIATTR_KPARAM_INFO
	.align		4
.L_77:
        /*00e8*/ 	.byte	0x04, 0x17
        /*00ea*/ 	.short	(.L_79 - .L_78)
.L_78:
        /*00ec*/ 	.word	0x00000000
        /*00f0*/ 	.short	0x0000
        /*00f2*/ 	.short	0x0000
        /*00f4*/ 	.byte	0x00, 0xf5, 0x21, 0x00


	//----- nvinfo : EIATTR_SPARSE_MMA_MASK
	.align		4
.L_79:
        /*00f8*/ 	.byte	0x03, 0x50
        /*00fa*/ 	.short	0x0000


	//----- nvinfo : EIATTR_MAXREG_COUNT
	.align		4
        /*00fc*/ 	.byte	0x03, 0x1b
        /*00fe*/ 	.short	0x00ff


	//----- nvinfo : EIATTR_NUM_BARRIERS
	.align		4
        /*0100*/ 	.byte	0x02, 0x4c
        /*0102*/ 	.byte	0x01
	.zero		1


	//----- nvinfo : EIATTR_MERCURY_ISA_VERSION
	.align		4
        /*0104*/ 	.byte	0x03, 0x5f
        /*0106*/ 	.short	0x0101


	//----- nvinfo : EIATTR_VRC_CTA_INIT_COUNT
	.align		4
        /*0108*/ 	.byte	0x02, 0x4a
	.zero		1
	.zero		1


	//----- nvinfo : EIATTR_EXIT_INSTR_OFFSETS
	.align		4
        /*010c*/ 	.byte	0x04, 0x1c
        /*010e*/ 	.short	(.L_81 - .L_80)


	//   ....[0]....
.L_80:
        /*0110*/ 	.word	0x00000e30


	//   ....[1]....
        /*0114*/ 	.word	0x00000ea0


	//   ....[2]....
        /*0118*/ 	.word	0x00000fe0


	//   ....[3]....
        /*011c*/ 	.word	0x000011a0


	//   ....[4]....
        /*0120*/ 	.word	0x00001300


	//----- nvinfo : EIATTR_CRS_STACK_SIZE
	.align		4
.L_81:
        /*0124*/ 	.byte	0x04, 0x1e
        /*0126*/ 	.short	(.L_83 - .L_82)
.L_82:
        /*0128*/ 	.word	0x00000000


	//----- nvinfo : EIATTR_CBANK_PARAM_SIZE
	.align		4
.L_83:
        /*012c*/ 	.byte	0x03, 0x19
        /*012e*/ 	.short	0x006c


	//----- nvinfo : EIATTR_PARAM_CBANK
	.align		4
        /*0130*/ 	.byte	0x04, 0x0a
        /*0132*/ 	.short	(.L_85 - .L_84)
	.align		4
.L_84:
        /*0134*/ 	.word	index@(.nv.constant0._Z12compute_F_CDPdS_S_S_S_S_S_S_S_ddiidi)
        /*0138*/ 	.short	0x0380
        /*013a*/ 	.short	0x006c


	//----- nvinfo : EIATTR_SW_WAR
	.align		4
.L_85:
        /*013c*/ 	.byte	0x04, 0x36
        /*013e*/ 	.short	(.L_87 - .L_86)
.L_86:
        /*0140*/ 	.word	0x00000008
.L_87:


//--------------------- .nv.info._Z14compute_F_CD_FPfS_S_S_S_S_S_S_S_ffiifi --------------------------
	.section	.nv.info._Z14compute_F_CD_FPfS_S_S_S_S_S_S_S_ffiifi,"",@"SHT_CUDA_INFO"
	.sectionflags	@""
	.align	4


	//----- nvinfo : EIATTR_CUDA_API_VERSION
	.align		4
        /*0000*/ 	.byte	0x04, 0x37
        /*0002*/ 	.short	(.L_89 - .L_88)
.L_88:
        /*0004*/ 	.word	0x00000082


	//----- nvinfo : EIATTR_KPARAM_INFO
	.align		4
.L_89:
        /*0008*/ 	.byte	0x04, 0x17
        /*000a*/ 	.short	(.L_91 - .L_90)
.L_90:
        /*000c*/ 	.word	0x00000000
        /*0010*/ 	.short	0x000e
        /*0012*/ 	.short	0x005c
        /*0014*/ 	.byte	0x00, 0xf0, 0x11, 0x00


	//----- nvinfo : EIATTR_KPARAM_INFO
	.align		4
.L_91:
        /*0018*/ 	.byte	0x04, 0x17
        /*001a*/ 	.short	(.L_93 - .L_92)
.L_92:
        /*001c*/ 	.word	0x00000000
        /*0020*/ 	.short	0x000d
        /*0022*/ 	.short	0x0058
        /*0024*/ 	.byte	0x00, 0xf0, 0x11, 0x00


	//----- nvinfo : EIATTR_KPARAM_INFO
	.align		4
.L_93:
        /*0028*/ 	.byte	0x04, 0x17
        /*002a*/ 	.short	(.L_95 - .L_94)
.L_94:
        /*002c*/ 	.word	0x00000000
        /*0030*/ 	.short	0x000c
        /*0032*/ 	.short	0x0054
        /*0034*/ 	.byte	0x00, 0xf0, 0x11, 0x00


	//----- nvinfo : EIATTR_KPARAM_INFO
	.align		4
.L_95:
        /*0038*/ 	.byte	0x04, 0x17
        /*003a*/ 	.short	(.L_97 - .L_96)
.L_96:
        /*003c*/ 	.word	0x00000000
        /*0040*/ 	.short	0x000b
        /*0042*/ 	.short	0x0050
        /*0044*/ 	.byte	0x00, 0xf0, 0x11, 0x00


	//----- nvinfo : EIATTR_KPARAM_INFO
	.align		4
.L_97:
        /*0048*/ 	.byte	0x04, 0x17
        /*004a*/ 	.short	(.L_99 - .L_98)
.L_98:
        /*004c*/ 	.word	0x00000000
        /*0050*/ 	.short	0x000a
        /*0052*/ 	.short	0x004c
        /*0054*/ 	.byte	0x00, 0xf0, 0x11, 0x00


	//----- nvinfo : EIATTR_KPARAM_INFO
	.align		4
.L_99:
        /*0058*/ 	.byte	0x04, 0x17
        /*005a*/ 	.short	(.L_101 - .L_100)
.L_100:
        /*005c*/ 	.word	0x00000000
        /*0060*/ 	.short	0x0009
        /*0062*/ 	.short	0x0048
        /*0064*/ 	.byte	0x00, 0xf0, 0x11, 0x00


	//----- nvinfo : EIATTR_KPARAM_INFO
	.align		4
.L_101:
        /*0068*/ 	.byte	0x04, 0x17
        /*006a*/ 	.short	(.L_103 - .L_102)
.L_102:
        /*006c*/ 	.word	0x00000000
        /*0070*/ 	.short	0x0008
        /*0072*/ 	.short	0x0040
        /*0074*/ 	.byte	0x00, 0xf5, 0x21, 0x00


	//----- nvinfo : EIATTR_KPARAM_INFO
	.align		4
.L_103:
        /*0078*/ 	.byte	0x04, 0x17
        /*007a*/ 	.short	(.L_105 - .L_104)
.L_104:
        /*007c*/ 	.word	0x00000000
        /*0080*/ 	.short	0x0007
        /*0082*/ 	.short	0x0038
        /*0084*/ 	.byte	0x00, 0xf5, 0x21, 0x00


	//----- nvinfo : EIATTR_KPARAM_INFO
	.align		4
.L_105:
        /*0088*/ 	.byte	0x04, 0x17
        /*008a*/ 	.short	(.L_107 - .L_106)
.L_106:
        /*008c*/ 	.word	0x00000000
        /*0090*/ 	.short	0x0006
        /*0092*/ 	.short	0x0030
        /*0094*/ 	.byte	0x00, 0xf5, 0x21, 0x00


	//----- nvinfo : EIATTR_KPARAM_INFO
	.align		4
.L_107:
        /*0098*/ 	.byte	0x04, 0x17
        /*009a*/ 	.short	(.L_109 - .L_108)
.L_108:
        /*009c*/ 	.word	0x00000000
        /*00a0*/ 	.short	0x0005
        /*00a2*/ 	.short	0x0028
        /*00a4*/ 	.byte	0x00, 0xf5, 0x21, 0x00


	//----- nvinfo : EIATTR_KPARAM_INFO
	.align		4
.L_109:
        /*00a8*/ 	.byte	0x04, 0x17
        /*00aa*/ 	.short	(.L_111 - .L_110)
.L_110:
        /*00ac*/ 	.word	0x00000000
        /*00b0*/ 	.short	0x0004
        /*00b2*/ 	.short	0x0020
        /*00b4*/ 	.byte	0x00, 0xf5, 0x21, 0x00


	//----- nvinfo : EIATTR_KPARAM_INFO
	.align		4
.L_111:
        /*00b8*/ 	.byte	0x04, 0x17
        /*00ba*/ 	.short	(.L_113 - .L_112)
.L_112:
        /*00bc*/ 	.word	0x00000000
        /*00c0*/ 	.short	0x0003
        /*00c2*/ 	.short	0x0018
        /*00c4*/ 	.byte	0x00, 0xf5, 0x21, 0x00


	//----- nvinfo : EIATTR_KPARAM_INFO
	.align		4
.L_113:
        /*00c8*/ 	.byte	0x04, 0x17
        /*00ca*/ 	.short	(.L_115 - .L_114)
.L_114:
        /*00cc*/ 	.word	0x00000000
        /*00d0*/ 	.short	0x0002
        /*00d2*/ 	.short	0x0010
        /*00d4*/ 	.byte	0x00, 0xf5, 0x21, 0x00


	//----- nvinfo : EIATTR_KPARAM_INFO
	.align		4
.L_115:
        /*00d8*/ 	.byte	0x04, 0x17
        /*00da*/ 	.short	(.L_117 - .L_116)
.L_116:
        /*00dc*/ 	.word	0x00000000
        /*00e0*/ 	.short	0x0001
        /*00e2*/ 	.short	0x0008
        /*00e4*/ 	.byte	0x00, 0xf5, 0x21, 0x00


	//----- nvinfo : EIATTR_KPARAM_INFO
	.align		4
.L_117:
        /*00e8*/ 	.byte	0x04, 0x17
        /*00ea*/ 	.short	(.L_119 - .L_118)
.L_118:
        /*00ec*/ 	.word	0x00000000
        /*00f0*/ 	.short	0x0000
        /*00f2*/ 	.short	0x0000
        /*00f4*/ 	.byte	0x00, 0xf5, 0x21, 0x00


	//----- nvinfo : EIATTR_SPARSE_MMA_MASK
	.align		4
.L_119:
        /*00f8*/ 	.byte	0x03, 0x50
        /*00fa*/ 	.short	0x0000


	//----- nvinfo : EIATTR_MAXREG_COUNT
	.align		4
        /*00fc*/ 	.byte	0x03, 0x1b
        /*00fe*/ 	.short	0x00ff


	//----- nvinfo : EIATTR_NUM_BARRIERS
	.align		4
        /*0100*/ 	.byte	0x02, 0x4c
        /*0102*/ 	.byte	0x01
	.zero		1


	//----- nvinfo : EIATTR_MERCURY_ISA_VERSION
	.align		4
        /*0104*/ 	.byte	0x03, 0x5f
        /*0106*/ 	.short	0x0101


	//----- nvinfo : EIATTR_VRC_CTA_INIT_COUNT
	.align		4
        /*0108*/ 	.byte	0x02, 0x4a
	.zero		1
	.zero		1


	//----- nvinfo : EIATTR_EXIT_INSTR_OFFSETS
	.align		4
        /*010c*/ 	.byte	0x04, 0x1c
        /*010e*/ 	.short	(.L_121 - .L_120)


	//   ....[0]....
.L_120:
        /*0110*/ 	.word	0x00000dd0


	//   ....[1]....
        /*0114*/ 	.word	0x00000e60


	//   ....[2]....
        /*0118*/ 	.word	0x00000fa0


	//   ....[3]....
        /*011c*/ 	.word	0x00001160


	//   ....[4]....
        /*0120*/ 	.word	0x000012c0


	//----- nvinfo : EIATTR_INDIRECT_BRANCH_TARGETS
	.align		4
.L_121:
        /*0124*/ 	.byte	0x04, 0x34
        /*0126*/ 	.short	(.L_123 - .L_122)


	//   ....[0]....
.L_122:
        /*0128*/ 	.word	.L_x_102@srel
        /*012c*/ 	.short	0x0
        /*012e*/ 	.short	0x0
        /*0130*/ 	.word	0x3
        /*0134*/ 	.word	.L_x_103@srel
        /*0138*/ 	.word	.L_x_104@srel
        /*013c*/ 	.word	.L_x_105@srel


	//   ....[1]....
        /*0140*/ 	.word	.L_x_106@srel
        /*0144*/ 	.short	0x0
        /*0146*/ 	.short	0x0
        /*0148*/ 	.word	0x3
        /*014c*/ 	.word	.L_x_107@srel
        /*0150*/ 	.word	.L_x_108@srel
        /*0154*/ 	.word	.L_x_105@srel


	//   ....[2]....
        /*0158*/ 	.word	.L_x_110@srel
        /*015c*/ 	.short	0x0
        /*015e*/ 	.short	0x0
        /*0160*/ 	.word	0x3
        /*0164*/ 	.word	.L_x_111@srel
        /*0168*/ 	.word	.L_x_112@srel
        /*016c*/ 	.word	.L_x_113@srel


	//----- nvinfo : EIATTR_CRS_STACK_SIZE
	.align		4
.L_123:
        /*0170*/ 	.byte	0x04, 0x1e
        /*0172*/ 	.short	(.L_125 - .L_124)
.L_124:
        /*0174*/ 	.word	0x00000000


	//----- nvinfo : EIATTR_CBANK_PARAM_SIZE
	.align		4
.L_125:
        /*0178*/ 	.byte	0x03, 0x19
        /*017a*/ 	.short	0x0060


	//----- nvinfo : EIATTR_PARAM_CBANK
	.align		4
        /*017c*/ 	.byte	0x04, 0x0a
        /*017e*/ 	.short	(.L_127 - .L_126)
	.align		4
.L_126:
        /*0180*/ 	.word	index@(.nv.constant0._Z14compute_F_CD_FPfS_S_S_S_S_S_S_S_ffiifi)
        /*0184*/ 	.short	0x0380
        /*0186*/ 	.short	0x0060


	//----- nvinfo : EIATTR_SW_WAR
	.align		4
.L_127:
        /*0188*/ 	.byte	0x04, 0x36
        /*018a*/ 	.short	(.L_129 - .L_128)
.L_128:
        /*018c*/ 	.word	0x00000008
.L_129:


//--------------------- .nv.info._Z9compute_DPdS_S_S_S_dddii --------------------------
	.section	.nv.info._Z9compute_DPdS_S_S_S_dddii,"",@"SHT_CUDA_INFO"
	.sectionflags	@""
	.align	4


	//----- nvinfo : EIATTR_CUDA_API_VERSION
	.align		4
        /*0000*/ 	.byte	0x04, 0x37
        /*0002*/ 	.short	(.L_131 - .L_130)
.L_130:
        /*0004*/ 	.word	0x00000082


	//----- nvinfo : EIATTR_KPARAM_INFO
	.align		4
.L_131:
        /*0008*/ 	.byte	0x04, 0x17
        /*000a*/ 	.short	(.L_133 - .L_132)
.L_132:
        /*000c*/ 	.word	0x00000000
        /*0010*/ 	.short	0x0009
        /*0012*/ 	.short	0x0044
        /*0014*/ 	.byte	0x00, 0xf0, 0x11, 0x00


	//----- nvinfo : EIATTR_KPARAM_INFO
	.align		4
.L_133:
        /*0018*/ 	.byte	0x04, 0x17
        /*001a*/ 	.short	(.L_135 - .L_134)
.L_134:
        /*001c*/ 	.word	0x00000000
        /*0020*/ 	.short	0x0008
        /*0022*/ 	.short	0x0040
        /*0024*/ 	.byte	0x00, 0xf0, 0x11, 0x00


	//----- nvinfo : EIATTR_KPARAM_INFO
	.align		4
.L_135:
        /*0028*/ 	.byte	0x04, 0x17
        /*002a*/ 	.short	(.L_137 - .L_136)
.L_136:
        /*002c*/ 	.word	0x00000000
        /*0030*/ 	.short	0x0007
        /*0032*/ 	.short	0x0038
        /*0034*/ 	.byte	0x00, 0xf0, 0x21, 0x00


	//----- nvinfo : EIATTR_KPARAM_INFO
	.align		4
.L_137:
        /*0038*/ 	.byte	0x04, 0x17
        /*003a*/ 	.short	(.L_139 - .L_138)
.L_138:
        /*003c*/ 	.word	0x00000000
        /*0040*/ 	.short	0x0006
        /*0042*/ 	.short	0x0030
        /*0044*/ 	.byte	0x00, 0xf0, 0x21, 0x00


	//----- nvinfo : EIATTR_KPARAM_INFO
	.align		4
.L_139:
        /*0048*/ 	.byte	0x04, 0x17
        /*004a*/ 	.short	(.L_141 - .L_140)
.L_140:
        /*004c*/ 	.word	0x00000000
        /*0050*/ 	.short	0x0005
        /*0052*/ 	.short	0x0028
        /*0054*/ 	.byte	0x00, 0xf0, 0x21, 0x00


	//----- nvinfo : EIATTR_KPARAM_INFO
	.align		4
.L_141:
        /*0058*/ 	.byte	0x04, 0x17
        /*005a*/ 	.short	(.L_143 - .L_142)
.L_142:
        /*005c*/ 	.word	0x00000000
        /*0060*/ 	.short	0x0004
        /*0062*/ 	.short	0x0020
        /*0064*/ 	.byte	0x00, 0xf5, 0x21, 0x00


	//----- nvinfo : EIATTR_KPARAM_INFO
	.align		4
.L_143:
        /*0068*/ 	.byte	0x04, 0x17
        /*006a*/ 	.short	(.L_145 - .L_144)
.L_144:
        /*006c*/ 	.word	0x00000000
        /*0070*/ 	.short	0x0003
        /*0072*/ 	.short	0x0018
        /*0074*/ 	.byte	0x00, 0xf5, 0x21, 0x00


	//----- nvinfo : EIATTR_KPARAM_INFO
	.align		4
.L_145:
        /*0078*/ 	.byte	0x04, 0x17
        /*007a*/ 	.short	(.L_147 - .L_146)
.L_146:
        /*007c*/ 	.word	0x00000000
        /*0080*/ 	.short	0x0002
        /*0082*/ 	.short	0x0010
        /*0084*/ 	.byte	0x00, 0xf5, 0x21, 0x00


	//----- nvinfo : EIATTR_KPARAM_INFO
	.align		4
.L_147:
        /*0088*/ 	.byte	0x04, 0x17
        /*008a*/ 	.short	(.L_149 - .L_148)
.L_148:
        /*008c*/ 	.word	0x00000000
        /*0090*/ 	.short	0x0001
        /*0092*/ 	.short	0x0008
        /*0094*/ 	.byte	0x00, 0xf5, 0x21, 0x00


	//----- nvinfo : EIATTR_KPARAM_INFO
	.align		4
.L_149:
        /*0098*/ 	.byte	0x04, 0x17
        /*009a*/ 	.short	(.L_151 - .L_150)
.L_150:
        /*009c*/ 	.word	0x00000000
        /*00a0*/ 	.short	0x0000
        /*00a2*/ 	.short	0x0000
        /*00a4*/ 	.byte	0x00, 0xf5, 0x21, 0x00


	//----- nvinfo : EIATTR_SPARSE_MMA_MASK
	.align		4
.L_151:
        /*00a8*/ 	.byte	0x03, 0x50
        /*00aa*/ 	.short	0x0000


	//----- nvinfo : EIATTR_MAXREG_COUNT
	.align		4
        /*00ac*/ 	.byte	0x03, 0x1b
        /*00ae*/ 	.short	0x00ff


	//----- nvinfo : EIATTR_NUM_BARRIERS
	.align		4
        /*00b0*/ 	.byte	0x02, 0x4c
        /*00b2*/ 	.byte	0x01
	.zero		1


	//----- nvinfo : EIATTR_MERCURY_ISA_VERSION
	.align		4
        /*00b4*/ 	.byte	0x03, 0x5f
        /*00b6*/ 	.short	0x0101


	//----- nvinfo : EIATTR_VRC_CTA_INIT_COUNT
	.align		4
        /*00b8*/ 	.byte	0x02, 0x4a
	.zero		1
	.zero		1


	//----- nvinfo : EIATTR_EXIT_INSTR_OFFSETS
	.align		4
        /*00bc*/ 	.byte	0x04, 0x1c
        /*00be*/ 	.short	(.L_153 - .L_152)


	//   ....[0]....
.L_152:
        /*00c0*/ 	.word	0x000004d0


	//   ....[1]....
        /*00c4*/ 	.word	0x00000920


	//   ....[2]....
        /*00c8*/ 	.word	0x00000a80


	//   ....[3]....
        /*00cc*/ 	.word	0x00000b50


	//   ....[4]....
        /*00d0*/ 	.word	0x00000bc0


	//   ....[5]....
        /*00d4*/ 	.word	0x00000d60


	//   ....[6]....
        /*00d8*/ 	.word	0x00000f20


	//----- nvinfo : EIATTR_INDIRECT_BRANCH_TARGETS
	.align		4
.L_153:
        /*00dc*/ 	.byte	0x04, 0x34
        /*00de*/ 	.short	(.L_155 - .L_154)


	//   ....[0]....
.L_154:
        /*00e0*/ 	.word	.L_x_114@srel
        /*00e4*/ 	.short	0x0
        /*00e6*/ 	.short	0x0
        /*00e8*/ 	.word	0x3
        /*00ec*/ 	.word	.L_x_115@srel
        /*00f0*/ 	.word	.L_x_116@srel
        /*00f4*/ 	.word	.L_x_117@srel


	//   ....[1]....
        /*00f8*/ 	.word	.L_x_118@srel
        /*00fc*/ 	.short	0x0
        /*00fe*/ 	.short	0x0
        /*0100*/ 	.word	0x3
        /*0104*/ 	.word	.L_x_119@srel
        /*0108*/ 	.word	.L_x_120@srel
        /*010c*/ 	.word	.L_x_117@srel


	//----- nvinfo : EIATTR_CRS_STACK_SIZE
	.align		4
.L_155:
        /*0110*/ 	.byte	0x04, 0x1e
        /*0112*/ 	.short	(.L_157 - .L_156)
.L_156:
        /*0114*/ 	.word	0x00000000


	//----- nvinfo : EIATTR_CBANK_PARAM_SIZE
	.align		4
.L_157:
        /*0118*/ 	.byte	0x03, 0x19
        /*011a*/ 	.short	0x0048


	//----- nvinfo : EIATTR_PARAM_CBANK
	.align		4
        /*011c*/ 	.byte	0x04, 0x0a
        /*011e*/ 	.short	(.L_159 - .L_158)
	.align		4
.L_158:
        /*0120*/ 	.word	index@(.nv.constant0._Z9compute_DPdS_S_S_S_dddii)
        /*0124*/ 	.short	0x0380
        /*0126*/ 	.short	0x0048


	//----- nvinfo : EIATTR_SW_WAR
	.align		4
.L_159:
        /*0128*/ 	.byte	0x04, 0x36
        /*012a*/ 	.short	(.L_161 - .L_160)
.L_160:
        /*012c*/ 	.word	0x00000008
.L_161:


//--------------------- .nv.info._Z15compute_F_2SHOCPdS_S_S_S_S_S_S_S_S_S_ddddiidi --------------------------
	.section	.nv.info._Z15compute_F_2SHOCPdS_S_S_S_S_S_S_S_S_S_ddddiidi,"",@"SHT_CUDA_INFO"
	.sectionflags	@""
	.align	4


	//----- nvinfo : EIATTR_CUDA_API_VERSION
	.align		4
        /*0000*/ 	.byte	0x04, 0x37
        /*0002*/ 	.short	(.L_163 - .L_162)
.L_162:
        /*0004*/ 	.word	0x00000082


	//----- nvinfo : EIATTR_KPARAM_INFO
	.align		4
.L_163:
        /*0008*/ 	.byte	0x04, 0x17
        /*000a*/ 	.short	(.L_165 - .L_164)
.L_164:
        /*000c*/ 	.word	0x00000000
        /*0010*/ 	.short	0x0012
        /*0012*/ 	.short	0x0088
        /*0014*/ 	.byte	0x00, 0xf0, 0x11, 0x00


	//----- nvinfo : EIATTR_KPARAM_INFO
	.align		4
.L_165:
        /*0018*/ 	.byte	0x04, 0x17
        /*001a*/ 	.short	(.L_167 - .L_166)
.L_166:
        /*001c*/ 	.word	0x00000000
        /*0020*/ 	.short	0x0011
        /*0022*/ 	.short	0x0080
        /*0024*/ 	.byte	0x00, 0xf0, 0x21, 0x00


	//----- nvinfo : EIATTR_KPARAM_INFO
	.align		4
.L_167:
        /*0028*/ 	.byte	0x04, 0x17
        /*002a*/ 	.short	(.L_169 - .L_168)
.L_168:
        /*002c*/ 	.word	0x00000000
        /*0030*/ 	.short	0x0010
        /*0032*/ 	.short	0x007c
        /*0034*/ 	.byte	0x00, 0xf0, 0x11, 0x00


	//----- nvinfo : EIATTR_KPARAM_INFO
	.align		4
.L_169:
        /*0038*/ 	.byte	0x04, 0x17
        /*003a*/ 	.short	(.L_171 - .L_170)
.L_170:
        /*003c*/ 	.word	0x00000000
        /*0040*/ 	.short	0x000f
        /*0042*/ 	.short	0x0078
        /*0044*/ 	.byte	0x00, 0xf0, 0x11, 0x00


	//----- nvinfo : EIATTR_KPARAM_INFO
	.align		4
.L_171:
        /*0048*/ 	.byte	0x04, 0x17
        /*004a*/ 	.short	(.L_173 - .L_172)
.L_172:
        /*004c*/ 	.word	0x00000000
        /*0050*/ 	.short	0x000e
        /*0052*/ 	.short	0x0070
        /*0054*/ 	.byte	0x00, 0xf0, 0x21, 0x00


	//----- nvinfo : EIATTR_KPARAM_INFO
	.align		4
.L_173:
        /*0058*/ 	.byte	0x04, 0x17
        /*005a*/ 	.short	(.L_175 - .L_174)
.L_174:
        /*005c*/ 	.word	0x00000000
        /*0060*/ 	.short	0x000d
        /*0062*/ 	.short	0x0068
        /*0064*/ 	.byte	0x00, 0xf0, 0x21, 0x00


	//----- nvinfo : EIATTR_KPARAM_INFO
	.align		4
.L_175:
        /*0068*/ 	.byte	0x04, 0x17
        /*006a*/ 	.short	(.L_177 - .L_176)
.L_176:
        /*006c*/ 	.word	0x00000000
        /*0070*/ 	.short	0x000c
        /*0072*/ 	.short	0x0060
        /*0074*/ 	.byte	0x00, 0xf0, 0x21, 0x00


	//----- nvinfo : EIATTR_KPARAM_INFO
	.align		4
.L_177:
        /*0078*/ 	.byte	0x04, 0x17
        /*007a*/ 	.short	(.L_179 - .L_178)
.L_178:
        /*007c*/ 	.word	0x00000000
        /*0080*/ 	.short	0x000b
        /*0082*/ 	.short	0x0058
        /*0084*/ 	.byte	0x00, 0xf0, 0x21, 0x00


	//----- nvinfo : EIATTR_KPARAM_INFO
	.align		4
.L_179:
        /*0088*/ 	.byte	0x04, 0x17
        /*008a*/ 	.short	(.L_181 - .L_180)
.L_180:
        /*008c*/ 	.word	0x00000000
        /*0090*/ 	.short	0x000a
        /*0092*/ 	.short	0x0050
        /*0094*/ 	.byte	0x00, 0xf5, 0x21, 0x00


	//----- nvinfo : EIATTR_KPARAM_INFO
	.align		4
.L_181:
        /*0098*/ 	.byte	0x04, 0x17
        /*009a*/ 	.short	(.L_183 - .L_182)
.L_182:
        /*009c*/ 	.word	0x00000000
        /*00a0*/ 	.short	0x0009
        /*00a2*/ 	.short	0x0048
        /*00a4*/ 	.byte	0x00, 0xf5, 0x21, 0x00


	//----- nvinfo : EIATTR_KPARAM_INFO
	.align		4
.L_183:
        /*00a8*/ 	.byte	0x04, 0x17
        /*00aa*/ 	.short	(.L_185 - .L_184)
.L_184:
        /*00ac*/ 	.word	0x00000000
        /*00b0*/ 	.short	0x0008
        /*00b2*/ 	.short	0x0040
        /*00b4*/ 	.byte	0x00, 0xf5, 0x21, 0x00


	//----- nvinfo : EIATTR_KPARAM_INFO
	.align		4
.L_185:
        /*00b8*/ 	.byte	0x04, 0x17
        /*00ba*/ 	.short	(.L_187 - .L_186)
.L_186:
        /*00bc*/ 	.word	0x00000000
        /*00c0*/ 	.short	0x0007
        /*00c2*/ 	.short	0x0038
        /*00c4*/ 	.byte	0x00, 0xf5, 0x21, 0x00


	//----- nvinfo : EIATTR_KPARAM_INFO
	.align		4
.L_187:
        /*00c8*/ 	.byte	0x04, 0x17
        /*00ca*/ 	.short	(.L_189 - .L_188)
.L_188:
        /*00cc*/ 	.word	0x00000000
        /*00d0*/ 	.short	0x0006
        /*00d2*/ 	.short	0x0030
        /*00d4*/ 	.byte	0x00, 0xf5, 0x21, 0x00


	//----- nvinfo : EIATTR_KPARAM_INFO
	.align		4
.L_189:
        /*00d8*/ 	.byte	0x04, 0x17
        /*00da*/ 	.short	(.L_191 - .L_190)
.L_190:
        /*00dc*/ 	.word	0x00000000
        /*00e0*/ 	.short	0x0005
        /*00e2*/ 	.short	0x0028
        /*00e4*/ 	.byte	0x00, 0xf5, 0x21, 0x00


	//----- nvinfo : EIATTR_KPARAM_INFO
	.align		4
.L_191:
        /*00e8*/ 	.byte	0x04, 0x17
        /*00ea*/ 	.short	(.L_193 - .L_192)
.L_192:
        /*00ec*/ 	.word	0x00000000
        /*00f0*/ 	.short	0x0004
        /*00f2*/ 	.short	0x0020
        /*00f4*/ 	.byte	0x00, 0xf5, 0x21, 0x00


	//----- nvinfo : EIATTR_KPARAM_INFO
	.align		4
.L_193:
        /*00f8*/ 	.byte	0x04, 0x17
        /*00fa*/ 	.short	(.L_195 - .L_194)
.L_194:
        /*00fc*/ 	.word	0x00000000
        /*0100*/ 	.short	0x0003
        /*0102*/ 	.short	0x0018
        /*0104*/ 	.byte	0x00, 0xf5, 0x21, 0x00


	//----- nvinfo : EIATTR_KPARAM_INFO
	.align		4
.L_195:
        /*0108*/ 	.byte	0x04, 0x17
        /*010a*/ 	.short	(.L_197 - .L_196)
.L_196:
        /*010c*/ 	.word	0x00000000
        /*0110*/ 	.short	0x0002
        /*0112*/ 	.short	0x0010
        /*0114*/ 	.byte	0x00, 0xf5, 0x21, 0x00


	//----- nvinfo : EIATTR_KPARAM_INFO
	.align		4
.L_197:
        /*0118*/ 	.byte	0x04, 0x17
        /*011a*/ 	.short	(.L_199 - .L_198)
.L_198:
        /*011c*/ 	.word	0x00000000
        /*0120*/ 	.short	0x0001
        /*0122*/ 	.short	0x0008
        /*0124*/ 	.byte	0x00, 0xf5, 0x21, 0x00


	//----- nvinfo : EIATTR_KPARAM_INFO
	.align		4
.L_199:
        /*0128*/ 	.byte	0x04, 0x17
        /*012a*/ 	.short	(.L_201 - .L_200)
.L_200:
        /*012c*/ 	.word	0x00000000
        /*0130*/ 	.short	0x0000
        /*0132*/ 	.short	0x0000
        /*0134*/ 	.byte	0x00, 0xf5, 0x21, 0x00


	//----- nvinfo : EIATTR_SPARSE_MMA_MASK
	.align		4
.L_201:
        /*0138*/ 	.byte	0x03, 0x50
        /*013a*/ 	.short	0x0000


	//----- nvinfo : EIATTR_MAXREG_COUNT
	.align		4
        /*013c*/ 	.byte	0x03, 0x1b
        /*013e*/ 	.short	0x00ff


	//----- nvinfo : EIATTR_NUM_BARRIERS
	.align		4
        /*0140*/ 	.byte	0x02, 0x4c
        /*0142*/ 	.byte	0x01
	.zero		1


	//----- nvinfo : EIATTR_MERCURY_ISA_VERSION
	.align		4
        /*0144*/ 	.byte	0x03, 0x5f
        /*0146*/ 	.short	0x0101


	//----- nvinfo : EIATTR_VRC_CTA_INIT_COUNT
	.align		4
        /*0148*/ 	.byte	0x02, 0x4a
	.zero		1
	.zero		1


	//----- nvinfo : EIATTR_EXIT_INSTR_OFFSETS
	.align		4
        /*014c*/ 	.byte	0x04, 0x1c
        /*014e*/ 	.short	(.L_203 - .L_202)


	//   ....[0]....
.L_202:
        /*0150*/ 	.word	0x00000c70


	//   ....[1]....
        /*0154*/ 	.word	0x00000d00


	//   ....[2]....
        /*0158*/ 	.word	0x00000e40


	//   ....[3]....
        /*015c*/ 	.word	0x00001000


	//   ....[4]....
        /*0160*/ 	.word	0x00001160


	//----- nvinfo : EIATTR_INDIRECT_BRANCH_TARGETS
	.align		4
.L_203:
        /*0164*/ 	.byte	0x04, 0x34
        /*0166*/ 	.short	(.L_205 - .L_204)


	//   ....[0]....
.L_204:
        /*0168*/ 	.word	.L_x_122@srel
        /*016c*/ 	.short	0x0
        /*016e*/ 	.short	0x0
        /*0170*/ 	.word	0x3
        /*0174*/ 	.word	.L_x_123@srel
        /*0178*/ 	.word	.L_x_124@srel
        /*017c*/ 	.word	.L_x_125@srel


	//   ....[1]....
        /*0180*/ 	.word	.L_x_126@srel
        /*0184*/ 	.short	0x0
        /*0186*/ 	.short	0x0
        /*0188*/ 	.word	0x3
        /*018c*/ 	.word	.L_x_127@srel
        /*0190*/ 	.word	.L_x_128@srel
        /*0194*/ 	.word	.L_x_125@srel


	//   ....[2]....
        /*0198*/ 	.word	.L_x_130@srel
        /*019c*/ 	.short	0x0
        /*019e*/ 	.short	0x0
        /*01a0*/ 	.word	0x3
        /*01a4*/ 	.word	.L_x_131@srel
        /*01a8*/ 	.word	.L_x_132@srel
        /*01ac*/ 	.word	.L_x_133@srel


	//----- nvinfo : EIATTR_CRS_STACK_SIZE
	.align		4
.L_205:
        /*01b0*/ 	.byte	0x04, 0x1e
        /*01b2*/ 	.short	(.L_207 - .L_206)
.L_206:
        /*01b4*/ 	.word	0x00000000


	//----- nvinfo : EIATTR_CBANK_PARAM_SIZE
	.align		4
.L_207:
        /*01b8*/ 	.byte	0x03, 0x19
        /*01ba*/ 	.short	0x008c


	//----- nvinfo : EIATTR_PARAM_CBANK
	.align		4
        /*01bc*/ 	.byte	0x04, 0x0a
        /*01be*/ 	.short	(.L_209 - .L_208)
	.align		4
.L_208:
        /*01c0*/ 	.word	index@(.nv.constant0._Z15compute_F_2SHOCPdS_S_S_S_S_S_S_S_S_S_ddddiidi)
        /*01c4*/ 	.short	0x0380
        /*01c6*/ 	.short	0x008c


	//----- nvinfo : EIATTR_SW_WAR
	.align		4
.L_209:
        /*01c8*/ 	.byte	0x04, 0x36
        /*01ca*/ 	.short	(.L_211 - .L_210)
.L_210:
        /*01cc*/ 	.word	0x00000008
.L_211:


//--------------------- .nv.info._Z11compute_D_FPfS_S_S_S_fffii --------------------------
	.section	.nv.info._Z11compute_D_FPfS_S_S_S_fffii,"",@"SHT_CUDA_INFO"
	.sectionflags	@""
	.align	4


	//----- nvinfo : EIATTR_CUDA_API_VERSION
	.align		4
        /*0000*/ 	.byte	0x04, 0x37
        /*0002*/ 	.short	(.L_213 - .L_212)
.L_212:
        /*0004*/ 	.word	0x00000082


	//----- nvinfo : EIATTR_KPARAM_INFO
	.align		4
.L_213:
        /*0008*/ 	.byte	0x04, 0x17
        /*000a*/ 	.short	(.L_215 - .L_214)
.L_214:
        /*000c*/ 	.word	0x00000000
        /*0010*/ 	.short	0x0009
        /*0012*/ 	.short	0x0038
        /*0014*/ 	.byte	0x00, 0xf0, 0x11, 0x00


	//----- nvinfo : EIATTR_KPARAM_INFO
	.align		4
.L_215:
        /*0018*/ 	.byte	0x04, 0x17
        /*001a*/ 	.short	(.L_217 - .L_216)
.L_216:
        /*001c*/ 	.word	0x00000000
        /*0020*/ 	.short	0x0008
        /*0022*/ 	.short	0x0034
        /*0024*/ 	.byte	0x00, 0xf0, 0x11, 0x00


	//----- nvinfo : EIATTR_KPARAM_INFO
	.align		4
.L_217:
        /*0028*/ 	.byte	0x04, 0x17
        /*002a*/ 	.short	(.L_219 - .L_218)
.L_218:
        /*002c*/ 	.word	0x00000000
        /*0030*/ 	.short	0x0007
        /*0032*/ 	.short	0x0030
        /*0034*/ 	.byte	0x00, 0xf0, 0x11, 0x00


	//----- nvinfo : EIATTR_KPARAM_INFO
	.align		4
.L_219:
        /*0038*/ 	.byte	0x04, 0x17
        /*003a*/ 	.short	(.L_221 - .L_220)
.L_220:
        /*003c*/ 	.word	0x00000000
        /*0040*/ 	.short	0x0006
        /*0042*/ 	.short	0x002c
        /*0044*/ 	.byte	0x00, 0xf0, 0x11, 0x00


	//----- nvinfo : EIATTR_KPARAM_INFO
	.align		4
.L_221:
        /*0048*/ 	.byte	0x04, 0x17
        /*004a*/ 	.short	(.L_223 - .L_222)
.L_222:
        /*004c*/ 	.word	0x00000000
        /*0050*/ 	.short	0x0005
        /*0052*/ 	.short	0x0028
        /*0054*/ 	.byte	0x00, 0xf0, 0x11, 0x00


	//----- nvinfo : EIATTR_KPARAM_INFO
	.align		4
.L_223:
        /*0058*/ 	.byte	0x04, 0x17
        /*005a*/ 	.short	(.L_225 - .L_224)
.L_224:
        /*005c*/ 	.word	0x00000000
        /*0060*/ 	.short	0x0004
        /*0062*/ 	.short	0x0020
        /*0064*/ 	.byte	0x00, 0xf5, 0x21, 0x00


	//----- nvinfo : EIATTR_KPARAM_INFO
	.align		4
.L_225:
        /*0068*/ 	.byte	0x04, 0x17
        /*006a*/ 	.short	(.L_227 - .L_226)
.L_226:
        /*006c*/ 	.word	0x00000000
        /*0070*/ 	.short	0x0003
        /*0072*/ 	.short	0x0018
        /*0074*/ 	.byte	0x00, 0xf5, 0x21, 0x00


	//----- nvinfo : EIATTR_KPARAM_INFO
	.align		4
.L_227:
        /*0078*/ 	.byte	0x04, 0x17
        /*007a*/ 	.short	(.L_229 - .L_228)
.L_228:
        /*007c*/ 	.word	0x00000000
        /*0080*/ 	.short	0x0002
        /*0082*/ 	.short	0x0010
        /*0084*/ 	.byte	0x00, 0xf5, 0x21, 0x00


	//----- nvinfo : EIATTR_KPARAM_INFO
	.align		4
.L_229:
        /*0088*/ 	.byte	0x04, 0x17
        /*008a*/ 	.short	(.L_231 - .L_230)
.L_230:
        /*008c*/ 	.word	0x00000000
        /*0090*/ 	.short	0x0001
        /*0092*/ 	.short	0x0008
        /*0094*/ 	.byte	0x00, 0xf5, 0x21, 0x00


	//----- nvinfo : EIATTR_KPARAM_INFO
	.align		4
.L_231:
        /*0098*/ 	.byte	0x04, 0x17
        /*009a*/ 	.short	(.L_233 - .L_232)
.L_232:
        /*009c*/ 	.word	0x00000000
        /*00a0*/ 	.short	0x0000
        /*00a2*/ 	.short	0x0000
        /*00a4*/ 	.byte	0x00, 0xf5, 0x21, 0x00


	//----- nvinfo : EIATTR_SPARSE_MMA_MASK
	.align		4
.L_233:
        /*00a8*/ 	.byte	0x03, 0x50
        /*00aa*/ 	.short	0x0000


	//----- nvinfo : EIATTR_MAXREG_COUNT
	.align		4
        /*00ac*/ 	.byte	0x03, 0x1b
        /*00ae*/ 	.short	0x00ff


	//----- nvinfo : EIATTR_NUM_BARRIERS
	.align		4
        /*00b0*/ 	.byte	0x02, 0x4c
        /*00b2*/ 	.byte	0x01
	.zero		1


	//----- nvinfo : EIATTR_MERCURY_ISA_VERSION
	.align		4
        /*00b4*/ 	.byte	0x03, 0x5f
        /*00b6*/ 	.short	0x0101


	//----- nvinfo : EIATTR_VRC_CTA_INIT_COUNT
	.align		4
        /*00b8*/ 	.byte	0x02, 0x4a
	.zero		1
	.zero		1


	//----- nvinfo : EIATTR_EXIT_INSTR_OFFSETS
	.align		4
        /*00bc*/ 	.byte	0x04, 0x1c
        /*00be*/ 	.short	(.L_235 - .L_234)


	//   ....[0]....
.L_234:
        /*00c0*/ 	.word	0x000004d0


	//   ....[1]....
        /*00c4*/ 	.word	0x000008b0


	//   ....[2]....
        /*00c8*/ 	.word	0x00000a20


	//   ....[3]....
        /*00cc*/ 	.word	0x00000af0


	//   ....[4]....
        /*00d0*/ 	.word	0x00000b60


	//   ....[5]....
        /*00d4*/ 	.word	0x00000d00


	//   ....[6]....
        /*00d8*/ 	.word	0x00000ec0


	//----- nvinfo : EIATTR_INDIRECT_BRANCH_TARGETS
	.align		4
.L_235:
        /*00dc*/ 	.byte	0x04, 0x34
        /*00de*/ 	.short	(.L_237 - .L_236)


	//   ....[0]....
.L_236:
        /*00e0*/ 	.word	.L_x_134@srel
        /*00e4*/ 	.short	0x0
        /*00e6*/ 	.short	0x0
        /*00e8*/ 	.word	0x3
        /*00ec*/ 	.word	.L_x_135@srel
        /*00f0*/ 	.word	.L_x_136@srel
        /*00f4*/ 	.word	.L_x_137@srel


	//   ....[1]....
        /*00f8*/ 	.word	.L_x_138@srel
        /*00fc*/ 	.short	0x0
        /*00fe*/ 	.short	0x0
        /*0100*/ 	.word	0x3
        /*0104*/ 	.word	.L_x_139@srel
        /*0108*/ 	.word	.L_x_140@srel
        /*010c*/ 	.word	.L_x_137@srel


	//----- nvinfo : EIATTR_CRS_STACK_SIZE
	.align		4
.L_237:
        /*0110*/ 	.byte	0x04, 0x1e
        /*0112*/ 	.short	(.L_239 - .L_238)
.L_238:
        /*0114*/ 	.word	0x00000000


	//----- nvinfo : EIATTR_CBANK_PARAM_SIZE
	.align		4
.L_239:
        /*0118*/ 	.byte	0x03, 0x19
        /*011a*/ 	.short	0x003c


	//----- nvinfo : EIATTR_PARAM_CBANK
	.align		4
        /*011c*/ 	.byte	0x04, 0x0a
        /*011e*/ 	.short	(.L_241 - .L_240)
	.align		4
.L_240:
        /*0120*/ 	.word	index@(.nv.constant0._Z11compute_D_FPfS_S_S_S_fffii)
        /*0124*/ 	.short	0x0380
        /*0126*/ 	.short	0x003c


	//----- nvinfo : EIATTR_SW_WAR
	.align		4
.L_241:
        /*0128*/ 	.byte	0x04, 0x36
        /*012a*/ 	.short	(.L_243 - .L_242)
.L_242:
        /*012c*/ 	.word	0x00000008
.L_243:


//--------------------- .nv.info._Z17compute_F_2SHOC_FPfS_S_S_S_S_S_S_S_S_S_ffffiifi --------------------------
	.section	.nv.info._Z17compute_F_2SHOC_FPfS_S_S_S_S_S_S_S_S_S_ffffiifi,"",@"SHT_CUDA_INFO"
	.sectionflags	@""
	.align	4


	//----- nvinfo : EIATTR_CUDA_API_VERSION
	.align		4
        /*0000*/ 	.byte	0x04, 0x37
        /*0002*/ 	.short	(.L_245 - .L_244)
.L_244:
        /*0004*/ 	.word	0x00000082


	//----- nvinfo : EIATTR_KPARAM_INFO
	.align		4
.L_245:
        /*0008*/ 	.byte	0x04, 0x17
        /*000a*/ 	.short	(.L_247 - .L_246)
.L_246:
        /*000c*/ 	.word	0x00000000
        /*0010*/ 	.short	0x0012
        /*0012*/ 	.short	0x0074
        /*0014*/ 	.byte	0x00, 0xf0, 0x11, 0x00


	//----- nvinfo : EIATTR_KPARAM_INFO
	.align		4
.L_247:
        /*0018*/ 	.byte	0x04, 0x17
        /*001a*/ 	.short	(.L_249 - .L_248)
.L_248:
        /*001c*/ 	.word	0x00000000
        /*0020*/ 	.short	0x0011
        /*0022*/ 	.short	0x0070
        /*0024*/ 	.byte	0x00, 0xf0, 0x11, 0x00


	//----- nvinfo : EIATTR_KPARAM_INFO
	.align		4
.L_249:
        /*0028*/ 	.byte	0x04, 0x17
        /*002a*/ 	.short	(.L_251 - .L_250)
.L_250:
        /*002c*/ 	.word	0x00000000
        /*0030*/ 	.short	0x0010
        /*0032*/ 	.short	0x006c
        /*0034*/ 	.byte	0x00, 0xf0, 0x11, 0x00


	//----- nvinfo : EIATTR_KPARAM_INFO
	.align		4
.L_251:
        /*0038*/ 	.byte	0x04, 0x17
        /*003a*/ 	.short	(.L_253 - .L_252)
.L_252:
        /*003c*/ 	.word	0x00000000
        /*0040*/ 	.short	0x000f
        /*0042*/ 	.short	0x0068
        /*0044*/ 	.byte	0x00, 0xf0, 0x11, 0x00


	//----- nvinfo : EIATTR_KPARAM_INFO
	.align		4
.L_253:
        /*0048*/ 	.byte	0x04, 0x17
        /*004a*/ 	.short	(.L_255 - .L_254)
.L_254:
        /*004c*/ 	.word	0x00000000
        /*0050*/ 	.short	0x000e
        /*0052*/ 	.short	0x0064
        /*0054*/ 	.byte	0x00, 0xf0, 0x11, 0x00


	//----- nvinfo : EIATTR_KPARAM_INFO
	.align		4
.L_255:
        /*0058*/ 	.byte	0x04, 0x17
        /*005a*/ 	.short	(.L_257 - .L_256)
.L_256:
        /*005c*/ 	.word	0x00000000
        /*0060*/ 	.short	0x000d
        /*0062*/ 	.short	0x0060
        /*0064*/ 	.byte	0x00, 0xf0, 0x11, 0x00


	//----- nvinfo : EIATTR_KPARAM_INFO
	.align		4
.L_257:
        /*0068*/ 	.byte	0x04, 0x17
        /*006a*/ 	.short	(.L_259 - .L_258)
.L_258:
        /*006c*/ 	.word	0x00000000
        /*0070*/ 	.short	0x000c
        /*0072*/ 	.short	0x005c
        /*0074*/ 	.byte	0x00, 0xf0, 0x11, 0x00


	//----- nvinfo : EIATTR_KPARAM_INFO
	.align		4
.L_259:
        /*0078*/ 	.byte	0x04, 0x17
        /*007a*/ 	.short	(.L_261 - .L_260)
.L_260:
        /*007c*/ 	.word	0x00000000
        /*0080*/ 	.short	0x000b
        /*0082*/ 	.short	0x0058
        /*0084*/ 	.byte	0x00, 0xf0, 0x11, 0x00


	//----- nvinfo : EIATTR_KPARAM_INFO
	.align		4
.L_261:
        /*0088*/ 	.byte	0x04, 0x17
        /*008a*/ 	.short	(.L_263 - .L_262)
.L_262:
        /*008c*/ 	.word	0x00000000
        /*0090*/ 	.short	0x000a
        /*0092*/ 	.short	0x0050
        /*0094*/ 	.byte	0x00, 0xf5, 0x21, 0x00


	//----- nvinfo : EIATTR_KPARAM_INFO
	.align		4
.L_263:
        /*0098*/ 	.byte	0x04, 0x17
        /*009a*/ 	.short	(.L_265 - .L_264)
.L_264:
        /*009c*/ 	.word	0x00000000
        /*00a0*/ 	.short	0x0009
        /*00a2*/ 	.short	0x0048
        /*00a4*/ 	.byte	0x00, 0xf5, 0x21, 0x00


	//----- nvinfo : EIATTR_KPARAM_INFO
	.align		4
.L_265:
        /*00a8*/ 	.byte	0x04, 0x17
        /*00aa*/ 	.short	(.L_267 - .L_266)
.L_266:
        /*00ac*/ 	.word	0x00000000
        /*00b0*/ 	.short	0x0008
        /*00b2*/ 	.short	0x0040
        /*00b4*/ 	.byte	0x00, 0xf5, 0x21, 0x00


	//----- nvinfo : EIATTR_KPARAM_INFO
	.align		4
.L_267:
        /*00b8*/ 	.byte	0x04, 0x17
        /*00ba*/ 	.short	(.L_269 - .L_268)
.L_268:
        /*00bc*/ 	.word	0x00000000
        /*00c0*/ 	.short	0x0007
        /*00c2*/ 	.short	0x0038
        /*00c4*/ 	.byte	0x00, 0xf5, 0x21, 0x00


	//----- nvinfo : EIATTR_KPARAM_INFO
	.align		4
.L_269:
        /*00c8*/ 	.byte	0x04, 0x17
        /*00ca*/ 	.short	(.L_271 - .L_270)
.L_270:
        /*00cc*/ 	.word	0x00000000
        /*00d0*/ 	.short	0x0006
        /*00d2*/ 	.short	0x0030
        /*00d4*/ 	.byte	0x00, 0xf5, 0x21, 0x00


	//----- nvinfo : EIATTR_KPARAM_INFO
	.align		4
.L_271:
        /*00d8*/ 	.byte	0x04, 0x17
        /*00da*/ 	.short	(.L_273 - .L_272)
.L_272:
        /*00dc*/ 	.word	0x00000000
        /*00e0*/ 	.short	0x0005
        /*00e2*/ 	.short	0x0028
        /*00e4*/ 	.byte	0x00, 0xf5, 0x21, 0x00


	//----- nvinfo : EIATTR_KPARAM_INFO
	.align		4
.L_273:
        /*00e8*/ 	.byte	0x04, 0x17
        /*00ea*/ 	.short	(.L_275 - .L_274)
.L_274:
        /*00ec*/ 	.word	0x00000000
        /*00f0*/ 	.short	0x0004
        /*00f2*/ 	.short	0x0020
        /*00f4*/ 	.byte	0x00, 0xf5, 0x21, 0x00


	//----- nvinfo : EIATTR_KPARAM_INFO
	.align		4
.L_275:
        /*00f8*/ 	.byte	0x04, 0x17
        /*00fa*/ 	.short	(.L_277 - .L_276)
.L_276:
        /*00fc*/ 	.word	0x00000000
        /*0100*/ 	.short	0x0003
        /*0102*/ 	.short	0x0018
        /*0104*/ 	.byte	0x00, 0xf5, 0x21, 0x00


	//----- nvinfo : EIATTR_KPARAM_INFO
	.align		4
.L_277:
        /*0108*/ 	.byte	0x04, 0x17
        /*010a*/ 	.short	(.L_279 - .L_278)
.L_278:
        /*010c*/ 	.word	0x00000000
        /*0110*/ 	.short	0x0002
        /*0112*/ 	.short	0x0010
        /*0114*/ 	.byte	0x00, 0xf5, 0x21, 0x00


	//----- nvinfo : EIATTR_KPARAM_INFO
	.align		4
.L_279:
        /*0118*/ 	.byte	0x04, 0x17
        /*011a*/ 	.short	(.L_281 - .L_280)
.L_280:
        /*011c*/ 	.word	0x00000000
        /*0120*/ 	.short	0x0001
        /*0122*/ 	.short	0x0008
        /*0124*/ 	.byte	0x00, 0xf5, 0x21, 0x00


	//----- nvinfo : EIATTR_KPARAM_INFO
	.align		4
.L_281:
        /*0128*/ 	.byte	0x04, 0x17
        /*012a*/ 	.short	(.L_283 - .L_282)
.L_282:
        /*012c*/ 	.word	0x00000000
        /*0130*/ 	.short	0x0000
        /*0132*/ 	.short	0x0000
        /*0134*/ 	.byte	0x00, 0xf5, 0x21, 0x00


	//----- nvinfo : EIATTR_SPARSE_MMA_MASK
	.align		4
.L_283:
        /*0138*/ 	.byte	0x03, 0x50
        /*013a*/ 	.short	0x0000


	//----- nvinfo : EIATTR_MAXREG_COUNT
	.align		4
        /*013c*/ 	.byte	0x03, 0x1b
        /*013e*/ 	.short	0x00ff


	//----- nvinfo : EIATTR_NUM_BARRIERS
	.align		4
        /*0140*/ 	.byte	0x02, 0x4c
        /*0142*/ 	.byte	0x01
	.zero		1


	//----- nvinfo : EIATTR_MERCURY_ISA_VERSION
	.align		4
        /*0144*/ 	.byte	0x03, 0x5f
        /*0146*/ 	.short	0x0101


	//----- nvinfo : EIATTR_VRC_CTA_INIT_COUNT
	.align		4
        /*0148*/ 	.byte	0x02, 0x4a
	.zero		1
	.zero		1


	//----- nvinfo : EIATTR_EXIT_INSTR_OFFSETS
	.align		4
        /*014c*/ 	.byte	0x04, 0x1c
        /*014e*/ 	.short	(.L_285 - .L_284)


	//   ....[0]....
.L_284:
        /*0150*/ 	.word	0x00000c00


	//   ....[1]....
        /*0154*/ 	.word	0x00000c90


	//   ....[2]....
        /*0158*/ 	.word	0x00000dd0


	//   ....[3]....
        /*015c*/ 	.word	0x00000f90


	//   ....[4]....
        /*0160*/ 	.word	0x000010f0


	//----- nvinfo : EIATTR_INDIRECT_BRANCH_TARGETS
	.align		4
.L_285:
        /*0164*/ 	.byte	0x04, 0x34
        /*0166*/ 	.short	(.L_287 - .L_286)


	//   ....[0]....
.L_286:
        /*0168*/ 	.word	.L_x_142@srel
        /*016c*/ 	.short	0x0
        /*016e*/ 	.short	0x0
        /*0170*/ 	.word	0x3
        /*0174*/ 	.word	.L_x_143@srel
        /*0178*/ 	.word	.L_x_144@srel
        /*017c*/ 	.word	.L_x_145@srel


	//   ....[1]....
        /*0180*/ 	.word	.L_x_146@srel
        /*0184*/ 	.short	0x0
        /*0186*/ 	.short	0x0
        /*0188*/ 	.word	0x3
        /*018c*/ 	.word	.L_x_147@srel
        /*0190*/ 	.word	.L_x_148@srel
        /*0194*/ 	.word	.L_x_145@srel


	//   ....[2]....
        /*0198*/ 	.word	.L_x_150@srel
        /*019c*/ 	.short	0x0
        /*019e*/ 	.short	0x0
        /*01a0*/ 	.word	0x3
        /*01a4*/ 	.word	.L_x_151@srel
        /*01a8*/ 	.word	.L_x_152@srel
        /*01ac*/ 	.word	.L_x_153@srel


	//----- nvinfo : EIATTR_CRS_STACK_SIZE
	.align		4
.L_287:
        /*01b0*/ 	.byte	0x04, 0x1e
        /*01b2*/ 	.short	(.L_289 - .L_288)
.L_288:
        /*01b4*/ 	.word	0x00000000


	//----- nvinfo : EIATTR_CBANK_PARAM_SIZE
	.align		4
.L_289:
        /*01b8*/ 	.byte	0x03, 0x19
        /*01ba*/ 	.short	0x0078


	//----- nvinfo : EIATTR_PARAM_CBANK
	.align		4
        /*01bc*/ 	.byte	0x04, 0x0a
        /*01be*/ 	.short	(.L_291 - .L_290)
	.align		4
.L_290:
        /*01c0*/ 	.word	index@(.nv.constant0._Z17compute_F_2SHOC_FPfS_S_S_S_S_S_S_S_S_S_ffffiifi)
        /*01c4*/ 	.short	0x0380
        /*01c6*/ 	.short	0x0078


	//----- nvinfo : EIATTR_SW_WAR
	.align		4
.L_291:
        /*01c8*/ 	.byte	0x04, 0x36
        /*01ca*/ 	.short	(.L_293 - .L_292)
.L_292:
        /*01cc*/ 	.word	0x00000008
.L_293:


//--------------------- .nv.callgraph             --------------------------
	.section	.nv.callgraph,"",@"SHT_CUDA_CALLGRAPH"
	.align	4
	.sectionentsize	8
	.align		4
        /*0000*/ 	.word	0x00000000
	.align		4
        /*0004*/ 	.word	0xffffffff
	.align		4
        /*0008*/ 	.word	0x00000000
	.align		4
        /*000c*/ 	.word	0xfffffffe
	.align		4
        /*0010*/ 	.word	0x00000000
	.align		4
        /*0014*/ 	.word	0xfffffffd
	.align		4
        /*0018*/ 	.word	0x00000000
	.align		4
        /*001c*/ 	.word	0xfffffffc


//--------------------- .nv.constant2._Z14compute_F_CD_FPfS_S_S_S_S_S_S_S_ffiifi --------------------------
	.section	.nv.constant2._Z14compute_F_CD_FPfS_S_S_S_S_S_S_S_ffiifi,"a",@progbits
	.sectionflags	@""
	.align	4
.nv.constant2._Z14compute_F_CD_FPfS_S_S_S_S_S_S_S_ffiifi:
        /*0000*/ 	.byte	0x70, 0x08, 0x00, 0x00, 0x50, 0x06, 0x00, 0x00, 0x00, 0x09, 0x00, 0x00, 0x30, 0x09, 0x00, 0x00
        /*0010*/ 	.byte	0xf0, 0x09, 0x00, 0x00, 0x00, 0x09, 0x00, 0x00, 0xb0, 0x0f, 0x00, 0x00, 0x70, 0x11, 0x00, 0x00
        /*0020*/ 	.byte	0x50, 0x0e, 0x00, 0x00


//--------------------- .nv.constant2._Z9compute_DPdS_S_S_S_dddii --------------------------
	.section	.nv.constant2._Z9compute_DPdS_S_S_S_dddii,"a",@progbits
	.sectionflags	@""
	.align	4
.nv.constant2._Z9compute_DPdS_S_S_S_dddii:
        /*0000*/ 	.byte	0x30, 0x09, 0x00, 0x00, 0x60, 0x05, 0x00, 0x00, 0xf0, 0x0a, 0x00, 0x00, 0x60, 0x0b, 0x00, 0x00
        /*0010*/ 	.byte	0xd0, 0x0b, 0x00, 0x00, 0xf0, 0x0a, 0x00, 0x00


//--------------------- .nv.constant2._Z15compute_F_2SHOCPdS_S_S_S_S_S_S_S_S_S_ddddiidi --------------------------
	.section	.nv.constant2._Z15compute_F_2SHOCPdS_S_S_S_S_S_S_S_S_S_ddddiidi,"a",@progbits
	.sectionflags	@""
	.align	4
.nv.constant2._Z15compute_F_2SHOCPdS_S_S_S_S_S_S_S_S_S_ddddiidi:
        /*0000*/ 	.byte	0xc0, 0x09, 0x00, 0x00, 0x50, 0x07, 0x00, 0x00, 0x20, 0x0c, 0x00, 0x00, 0x60, 0x0b, 0x00, 0x00
        /*0010*/ 	.byte	0x50, 0x0a, 0x00, 0x00, 0x20, 0x0c, 0x00, 0x00, 0x50, 0x0e, 0x00, 0x00, 0x10, 0x10, 0x00, 0x00
        /*0020*/ 	.byte	0xf0, 0x0c, 0x00, 0x00


//--------------------- .nv.constant2._Z11compute_D_FPfS_S_S_S_fffii --------------------------
	.section	.nv.constant2._Z11compute_D_FPfS_S_S_S_fffii,"a",@progbits
	.sectionflags	@""
	.align	4
.nv.constant2._Z11compute_D_FPfS_S_S_S_fffii:
        /*0000*/ 	.byte	0xc0, 0x08, 0x00, 0x00, 0x60, 0x05, 0x00, 0x00, 0x90, 0x0a, 0x00, 0x00, 0x00, 0x0b, 0x00, 0x00
        /*0010*/ 	.byte	0x70, 0x0b, 0x00, 0x00, 0x90, 0x0a, 0x00, 0x00


//--------------------- .nv.constant2._Z17compute_F_2SHOC_FPfS_S_S_S_S_S_S_S_S_S_ffffiifi --------------------------
	.section	.nv.constant2._Z17compute_F_2SHOC_FPfS_S_S_S_S_S_S_S_S_S_ffffiifi,"a",@progbits
	.sectionflags	@""
	.align	4
.nv.constant2._Z17compute_F_2SHOC_FPfS_S_S_S_S_S_S_S_S_S_ffffiifi:
        /*0000*/ 	.byte	0x60, 0x09, 0x00, 0x00, 0x40, 0x07, 0x00, 0x00, 0xb0, 0x0b, 0x00, 0x00, 0xf0, 0x0a, 0x00, 0x00
        /*0010*/ 	.byte	0xf0, 0x09, 0x00, 0x00, 0xb0, 0x0b, 0x00, 0x00, 0xe0, 0x0d, 0x00, 0x00, 0xa0, 0x0f, 0x00, 0x00
        /*0020*/ 	.byte	0x80, 0x0c, 0x00, 0x00


//--------------------- .text._Z12compute_F_CDPdS_S_S_S_S_S_S_S_ddiidi --------------------------
	.section	.text._Z12compute_F_CDPdS_S_S_S_S_S_S_S_ddiidi,"ax",@progbits
	.align	128
        .global         _Z12compute_F_CDPdS_S_S_S_S_S_S_S_ddiidi
        .type           _Z12compute_F_CDPdS_S_S_S_S_S_S_S_ddiidi,@function
        .size           _Z12compute_F_CDPdS_S_S_S_S_S_S_S_ddiidi,(.L_x_154 - _Z12compute_F_CDPdS_S_S_S_S_S_S_S_ddiidi)
        .other          _Z12compute_F_CDPdS_S_S_S_S_S_S_S_ddiidi,@"STO_CUDA_ENTRY STV_DEFAULT"
_Z12compute_F_CDPdS_S_S_S_S_S_S_S_ddiidi:
.text._Z12compute_F_CDPdS_S_S_S_S_S_S_S_ddiidi:
[----:B------:R-:W-:Y:S01]  /*0000*/  LDC R1, c[0x0][0x37c] ;  /* 0x0000df00ff017b82 */ /* 0x000fe20000000800 */
[----:B------:R-:W0:Y:S07]  /*0010*/  S2R R0, SR_TID.X ;  /* 0x0000000000007919 */ /* 0x000e2e0000002100 */
[----:B------:R-:W0:Y:S01]  /*0020*/  S2UR UR4, SR_CTAID.X ;  /* 0x00000000000479c3 */ /* 0x000e220000002500 */
[----:B------:R-:W1:Y:S07]  /*0030*/  LDCU.64 UR10, c[0x0][0x358] ;  /* 0x00006b00ff0a77ac */ /* 0x000e6e0008000a00 */
[----:B------:R-:W0:Y:S08]  /*0040*/  LDC R9, c[0x0][0x360] ;  /* 0x0000d800ff097b82 */ /* 0x000e300000000800 */
[----:B------:R-:W2:Y:S08]  /*0050*/  LDC R2, c[0x0][0x3dc] ;  /* 0x0000f700ff027b82 */ /* 0x000eb00000000800 */
[----:B------:R-:W3:Y:S01]  /*0060*/  LDC.64 R4, c[0x0][0x390] ;  /* 0x0000e400ff047b82 */ /* 0x000ee20000000a00 */
[----:B0-----:R-:W-:-:S07]  /*0070*/  IMAD R3, R9, UR4, R0 ;  /* 0x0000000409037c24 */ /* 0x001fce000f8e0200 */
[----:B------:R-:W0:Y:S01]  /*0080*/  LDC.64 R6, c[0x0][0x398] ;  /* 0x0000e600ff067b82 */ /* 0x000e220000000a00 */
[----:B--2---:R-:W-:-:S13]  /*0090*/  ISETP.GE.AND P1, PT, R3, R2, PT ;  /* 0x000000020300720c */ /* 0x004fda0003f26270 */
[----:B------:R-:W2:Y:S01]  /*00a0*/  @!P1 LDC.64 R14, c[0x0][0x3c0] ;  /* 0x0000f000ff0e9b82 */ /* 0x000ea20000000a00 */
[----:B---3--:R-:W-:-:S04]  /*00b0*/  @!P1 IMAD.WIDE R4, R3, 0x8, R4 ;  /* 0x0000000803049825 */ /* 0x008fc800078e0204 */
[C---:B0-----:R-:W-:Y:S01]  /*00c0*/  @!P1 IMAD.WIDE R6, R3.reuse, 0x8, R6 ;  /* 0x0000000803069825 */ /* 0x041fe200078e0206 */
[----:B-1----:R0:W3:Y:S04]  /*00d0*/  @!P1 LDG.E.64 R10, desc[UR10][R4.64] ;  /* 0x0000000a040a9981 */ /* 0x0020e8000c1e1b00 */
[----:B------:R1:W4:Y:S01]  /*00e0*/  @!P1 LDG.E.64 R12, desc[UR10][R6.64] ;  /* 0x0000000a060c9981 */ /* 0x000322000c1e1b00 */
[----:B--2---:R-:W-:-:S06]  /*00f0*/  @!P1 IMAD.WIDE R14, R3, 0x8, R14 ;  /* 0x00000008030e9825 */ /* 0x004fcc00078e020e */
[----:B------:R-:W2:Y:S01]  /*0100*/  @!P1 LDG.E.64 R14, desc[UR10][R14.64] ;  /* 0x0000000a0e0e9981 */ /* 0x000ea2000c1e1b00 */
[----:B------:R-:W5:Y:S01]  /*0110*/  S2UR UR8, SR_CgaCtaId ;  /* 0x00000000000879c3 */ /* 0x000f620000008800 */
[----:B0-----:R-:W-:Y:S01]  /*0120*/  VIADD R4, R2, 0xffffffff ;  /* 0xffffffff02047836 */ /* 0x001fe20000000000 */
[----:B------:R-:W-:Y:S02]  /*0130*/  UMOV UR4, 0x400 ;  /* 0x0000040000047882 */ /* 0x000fe40000000000 */
[----:B------:R-:W-:Y:S02]  /*0140*/  UIADD3 UR5, UPT, UPT, UR4, 0x1010, URZ ;  /* 0x0000101004057890 */ /* 0x000fe4000fffe0ff */
[----:B------:R-:W-:Y:S01]  /*0150*/  UIADD3 UR6, UPT, UPT, UR4, 0x4040, URZ ;  /* 0x0000404004067890 */ /* 0x000fe2000fffe0ff */
[----:B------:R-:W-:-:S04]  /*0160*/  ISETP.GE.AND P0, PT, R3, R4, PT ;  /* 0x000000040300720c */ /* 0x000fc80003f06270 */
[----:B------:R-:W-:Y:S01]  /*0170*/  ISETP.LT.OR P0, PT, R3, 0x1, P0 ;  /* 0x000000010300780c */ /* 0x000fe20000701670 */
[----:B------:R-:W-:Y:S02]  /*0180*/  UIADD3 UR7, UPT, UPT, UR4, 0x2020, URZ ;  /* 0x0000202004077890 */ /* 0x000fe4000fffe0ff */
[----:B-----5:R-:W-:Y:S02]  /*0190*/  ULEA UR9, UR8, UR4, 0x18 ;  /* 0x0000000408097291 */ /* 0x020fe4000f8ec0ff */
[----:B------:R-:W-:Y:S02]  /*01a0*/  ULEA UR5, UR8, UR5, 0x18 ;  /* 0x0000000508057291 */ /* 0x000fe4000f8ec0ff */
[----:B------:R-:W-:Y:S02]  /*01b0*/  ULEA UR6, UR8, UR6, 0x18 ;  /* 0x0000000608067291 */ /* 0x000fe4000f8ec0ff */
[C---:B------:R-:W-:Y:S01]  /*01c0*/  LEA R5, R0.reuse, UR9, 0x3 ;  /* 0x0000000900057c11 */ /* 0x040fe2000f8e18ff */
[----:B------:R-:W-:Y:S01]  /*01d0*/  UIADD3 UR4, UPT, UPT, UR4, 0x3030, URZ ;  /* 0x0000303004047890 */ /* 0x000fe2000fffe0ff */
[----:B-1----:R-:W-:-:S02]  /*01e0*/  LEA R6, R0, UR5, 0x3 ;  /* 0x0000000500067c11 */ /* 0x002fc4000f8e18ff */
[C---:B------:R-:W-:Y:S01]  /*01f0*/  LEA R7, R0.reuse, UR6, 0x3 ;  /* 0x0000000600077c11 */ /* 0x040fe2000f8e18ff */
[----:B------:R-:W-:Y:S02]  /*0200*/  ULEA UR7, UR8, UR7, 0x18 ;  /* 0x0000000708077291 */ /* 0x000fe4000f8ec0ff */
[----:B------:R-:W-:Y:S01]  /*0210*/  ULEA UR4, UR8, UR4, 0x18 ;  /* 0x0000000408047291 */ /* 0x000fe2000f8ec0ff */
[----:B------:R-:W-:Y:S03]  /*0220*/  BSSY.RECONVERGENT B0, `(.L_x_0) ;  /* 0x0000034000007945 */ /* 0x000fe60003800200 */
[C---:B------:R-:W-:Y:S02]  /*0230*/  LEA R24, R0.reuse, UR7, 0x3 ;  /* 0x0000000700187c11 */ /* 0x040fe4000f8e18ff */
[----:B------:R-:W-:Y:S01]  /*0240*/  LEA R25, R0, UR4, 0x3 ;  /* 0x0000000400197c11 */ /* 0x000fe2000f8e18ff */
[----:B---3--:R0:W-:Y:S04]  /*0250*/  @!P1 STS.64 [R5+0x8], R10 ;  /* 0x0000080a05009388 */ /* 0x0081e80000000a00 */
[----:B----4-:R0:W-:Y:S04]  /*0260*/  @!P1 STS.64 [R6+0x8], R12 ;  /* 0x0000080c06009388 */ /* 0x0101e80000000a00 */
[----:B--2---:R0:W-:Y:S01]  /*0270*/  @!P1 STS.64 [R7+0x8], R14 ;  /* 0x0000080e07009388 */ /* 0x0041e20000000a00 */
[----:B------:R-:W-:Y:S06]  /*0280*/  BAR.SYNC.DEFER_BLOCKING 0x0 ;  /* 0x0000000000007b1d */ /* 0x000fec0000010000 */
[----:B------:R-:W-:Y:S05]  /*0290*/  @P0 BRA `(.L_x_1) ;  /* 0x0000000000b00947 */ /* 0x000fea0003800000 */
[----:B0-----:R-:W0:Y:S01]  /*02a0*/  LDC.64 R10, c[0x0][0x390] ;  /* 0x0000e400ff0a7b82 */ /* 0x001e220000000a00 */
[----:B------:R-:W-:-:S07]  /*02b0*/  ISETP.NE.AND P0, PT, R0, RZ, PT ;  /* 0x000000ff0000720c */ /* 0x000fce0003f05270 */
[----:B------:R-:W1:Y:S01]  /*02c0*/  LDC.64 R12, c[0x0][0x398] ;  /* 0x0000e600ff0c7b82 */ /* 0x000e620000000a00 */
[----:B------:R-:W-:Y:S01]  /*02d0*/  VIADD R8, R0, 0x1 ;  /* 0x0000000100087836 */ /* 0x000fe20000000000 */
[----:B------:R-:W2:Y:S04]  /*02e0*/  LDCU.64 UR12, c[0x0][0x3c8] ;  /* 0x00007900ff0c77ac */ /* 0x000ea80008000a00 */
[----:B------:R-:W-:Y:S01]  /*02f0*/  @!P0 VIADD R15, R3, 0xffffffff ;  /* 0xffffffff030f8836 */ /* 0x000fe20000000000 */
[----:B------:R-:W3:Y:S01]  /*0300*/  LDCU.64 UR14, c[0x0][0x3d0] ;  /* 0x00007a00ff0e77ac */ /* 0x000ee20008000a00 */
[----:B------:R-:W4:Y:S02]  /*0310*/  LDC.64 R18, c[0x0][0x390] ;  /* 0x0000e400ff127b82 */ /* 0x000f240000000a00 */
[----:B0-----:R-:W-:-:S06]  /*0320*/  @!P0 IMAD.WIDE.U32 R10, R15, 0x8, R10 ;  /* 0x000000080f0a8825 */ /* 0x001fcc00078e000a */
[----:B------:R-:W0:Y:S01]  /*0330*/  LDC.64 R26, c[0x0][0x398] ;  /* 0x0000e600ff1a7b82 */ /* 0x000e220000000a00 */
[----:B------:R-:W5:Y:S01]  /*0340*/  @!P0 LDG.E.64 R10, desc[UR10][R10.64] ;  /* 0x0000000a0a0a8981 */ /* 0x000f62000c1e1b00 */
[----:B-1----:R-:W-:-:S06]  /*0350*/  @!P0 IMAD.WIDE.U32 R12, R15, 0x8, R12 ;  /* 0x000000080f0c8825 */ /* 0x002fcc00078e000c */
[----:B------:R-:W2:Y:S01]  /*0360*/  @!P0 LDG.E.64 R12, desc[UR10][R12.64] ;  /* 0x0000000a0c0c8981 */ /* 0x000ea2000c1e1b00 */
[----:B------:R-:W-:-:S13]  /*0370*/  ISETP.NE.AND P1, PT, R8, R9, PT ;  /* 0x000000090800720c */ /* 0x000fda0003f25270 */
[----:B----4-:R-:W-:-:S04]  /*0380*/  @!P1 IMAD.WIDE.U32 R18, R3, 0x8, R18 ;  /* 0x0000000803129825 */ /* 0x010fc800078e0012 */
[----:B0-----:R-:W-:Y:S01]  /*0390*/  @!P1 IMAD.WIDE.U32 R26, R3, 0x8, R26 ;  /* 0x00000008031a9825 */ /* 0x001fe200078e001a */
[----:B-----5:R-:W-:Y:S04]  /*03a0*/  @!P0 STS.64 [UR9], R10 ;  /* 0x0000000aff008988 */ /* 0x020fe80008000a09 */
[----:B--2---:R-:W-:Y:S04]  /*03b0*/  @!P0 STS.64 [UR9+0x1010], R12 ;  /* 0x0010100cff008988 */ /* 0x004fe80008000a09 */
[----:B------:R-:W-:Y:S04]  /*03c0*/  @P1 LDS.64 R8, [R5+0x10] ;  /* 0x0000100005081984 */ /* 0x000fe80000000a00 */
[----:B------:R-:W-:Y:S04]  /*03d0*/  @P1 LDS.64 R20, [R6+0x10] ;  /* 0x0000100006141984 */ /* 0x000fe80000000a00 */
[----:B------:R-:W2:Y:S04]  /*03e0*/  @!P1 LDG.E.64 R8, desc[UR10][R18.64+0x8] ;  /* 0x0000080a12089981 */ /* 0x000ea8000c1e1b00 */
[----:B------:R-:W4:Y:S04]  /*03f0*/  @!P1 LDG.E.64 R20, desc[UR10][R26.64+0x8] ;  /* 0x0000080a1a149981 */ /* 0x000f28000c1e1b00 */
[----:B--2---:R-:W-:Y:S04]  /*0400*/  @!P1 STS.64 [R5+0x10], R8 ;  /* 0x0000100805009388 */ /* 0x004fe80000000a00 */
[----:B------:R-:W0:Y:S04]  /*0410*/  LDS.64 R14, [R6+0x8] ;  /* 0x00000800060e7984 */ /* 0x000e280000000a00 */
[----:B----4-:R-:W-:Y:S04]  /*0420*/  @!P1 STS.64 [R6+0x10], R20 ;  /* 0x0000101406009388 */ /* 0x010fe80000000a00 */
[----:B------:R-:W1:Y:S04]  /*0430*/  LDS.64 R12, [R5+0x8] ;  /* 0x00000800050c7984 */ /* 0x000e680000000a00 */
[----:B------:R-:W2:Y:S04]  /*0440*/  LDS.64 R16, [R7+0x8] ;  /* 0x0000080007107984 */ /* 0x000ea80000000a00 */
[----:B------:R-:W4:Y:S01]  /*0450*/  LDS.64 R10, [R6] ;  /* 0x00000000060a7984 */ /* 0x000f220000000a00 */
[----:B0-----:R-:W-:-:S02]  /*0460*/  DMUL R22, R14, R14 ;  /* 0x0000000e0e167228 */ /* 0x001fc40000000000 */
[----:B------:R-:W-:-:S06]  /*0470*/  DADD R18, R14, R14 ;  /* 0x000000000e127229 */ /* 0x000fcc000000000e */
[----:B-1----:R-:W-:Y:S02]  /*0480*/  DFMA R22, R12, R12, R22 ;  /* 0x0000000c0c16722b */ /* 0x002fe40000000016 */
[----:B------:R-:W-:-:S06]  /*0490*/  DADD R18, -R18, R20 ;  /* 0x0000000012127229 */ /* 0x000fcc0000000114 */
[----:B--2---:R-:W-:Y:S02]  /*04a0*/  DFMA R16, R22, UR12, -R16 ;  /* 0x0000000c16107c2b */ /* 0x004fe40008000810 */
[----:B----4-:R-:W-:-:S06]  /*04b0*/  DADD R10, R18, R10 ;  /* 0x00000000120a7229 */ /* 0x010fcc000000000a */
[----:B------:R-:W-:-:S08]  /*04c0*/  DMUL R14, R14, R16 ;  /* 0x000000100e0e7228 */ /* 0x000fd00000000000 */
[----:B---3--:R-:W-:-:S07]  /*04d0*/  DFMA R14, R10, -UR14, -R14 ;  /* 0x8000000e0a0e7c2b */ /* 0x008fce000800080e */
[----:B------:R-:W-:Y:S04]  /*04e0*/  STS.64 [R24+0x8], R14 ;  /* 0x0000080e18007388 */ /* 0x000fe80000000a00 */
[----:B------:R-:W0:Y:S01]  /*04f0*/  LDS.64 R10, [R5] ;  /* 0x00000000050a7984 */ /* 0x000e220000000a00 */
[----:B------:R-:W-:-:S08]  /*0500*/  DADD R18, R12, R12 ;  /* 0x000000000c127229 */ /* 0x000fd0000000000c */
[----:B------:R-:W-:Y:S02]  /*0510*/  DADD R18, -R18, R8 ;  /* 0x0000000012127229 */ /* 0x000fe40000000108 */
[----:B------:R-:W-:-:S06]  /*0520*/  DMUL R12, R12, R16 ;  /* 0x000000100c0c7228 */ /* 0x000fcc0000000000 */
[----:B0-----:R-:W-:-:S08]  /*0530*/  DADD R10, R18, R10 ;  /* 0x00000000120a7229 */ /* 0x001fd0000000000a */
[----:B------:R-:W-:-:S07]  /*0540*/  DFMA R10, R10, UR14, R12 ;  /* 0x0000000e0a0a7c2b */ /* 0x000fce000800000c */
[----:B------:R1:W-:Y:S04]  /*0550*/  STS.64 [R25+0x8], R10 ;  /* 0x0000080a19007388 */ /* 0x0003e80000000a00 */
.L_x_1:
[----:B------:R-:W-:Y:S05]  /*0560*/  BSYNC.RECONVERGENT B0 ;  /* 0x0000000000007941 */ /* 0x000fea0003800200 */
.L_x_0:
[----:B------:R-:W2:Y:S01]  /*0570*/  LDC R8, c[0x0][0x3d8] ;  /* 0x0000f600ff087b82 */ /* 0x000ea20000000800 */
[----:B------:R-:W-:Y:S01]  /*0580*/  ISETP.NE.AND P1, PT, R3, RZ, PT ;  /* 0x000000ff0300720c */ /* 0x000fe20003f25270 */
[----:B------:R-:W-:Y:S01]  /*0590*/  BSSY.RECONVERGENT B0, `(.L_x_2) ;  /* 0x0000087000007945 */ /* 0x000fe20003800200 */
[----:B--2---:R-:W-:-:S13]  /*05a0*/  ISETP.NE.AND P0, PT, R8, 0x2, PT ;  /* 0x000000020800780c */ /* 0x004fda0003f05270 */
[----:B------:R-:W-:Y:S01]  /*05b0*/  @!P0 BAR.SYNC.DEFER_BLOCKING 0x0 ;  /* 0x0000000000008b1d */ /* 0x000fe20000010000 */
[----:B------:R-:W-:-:S13]  /*05c0*/  ISETP.NE.AND P0, PT, R3, R4, PT ;  /* 0x000000040300720c */ /* 0x000fda0003f05270 */
[----:B------:R-:W-:Y:S05]  /*05d0*/  @P0 BRA P1, `(.L_x_3) ;  /* 0x0000000800080947 */ /* 0x000fea0000800000 */
[----:B------:R-:W-:-:S13]  /*05e0*/  ISETP.GT.AND P0, PT, R8, 0x2, PT ;  /* 0x000000020800780c */ /* 0x000fda0003f04270 */
[----:B------:R-:W-:Y:S05]  /*05f0*/  @P0 BRA `(.L_x_4) ;  /* 0x0000000000c00947 */ /* 0x000fea0003800000 */
[----:B------:R-:W-:-:S13]  /*0600*/  ISETP.NE.AND P0, PT, R8, 0x1, PT ;  /* 0x000000010800780c */ /* 0x000fda0003f05270 */
[----:B------:R-:W-:Y:S05]  /*0610*/  @!P0 BRA `(.L_x_5) ;  /* 0x0000000000ac8947 */ /* 0x000fea0003800000 */
[----:B------:R-:W-:-:S13]  /*0620*/  ISETP.NE.AND P0, PT, R8, 0x2, PT ;  /* 0x000000020800780c */ /* 0x000fda0003f05270 */
[----:B------:R-:W-:Y:S05]  /*0630*/  @P0 BRA `(.L_x_6) ;  /* 0x0000000000c00947 */ /* 0x000fea0003800000 */
[----:B------:R-:W-:Y:S01]  /*0640*/  ISETP.NE.AND P0, PT, R3, R4, PT ;  /* 0x000000040300720c */ /* 0x000fe20003f05270 */
[----:B------:R-:W-:Y:S01]  /*0650*/  IMAD.MOV.U32 R18, RZ, RZ, 0x1 ;  /* 0x00000001ff127424 */ /* 0x000fe200078e00ff */
[----:B------:R-:W-:Y:S11]  /*0660*/  BSSY.RECONVERGENT B1, `(.L_x_7) ;  /* 0x000001f000017945 */ /* 0x000ff60003800200 */
[----:B------:R-:W-:-:S05]  /*0670*/  @P0 VIADD R0, R0, 0x2 ;  /* 0x0000000200000836 */ /* 0x000fca0000000000 */
[C---:B------:R-:W-:Y:S02]  /*0680*/  LEA R8, R0.reuse, UR9, 0x3 ;  /* 0x0000000900087c11 */ /* 0x040fe4000f8e18ff */
[C---:B0-----:R-:W-:Y:S02]  /*0690*/  LEA R12, R0.reuse, UR5, 0x3 ;  /* 0x00000005000c7c11 */ /* 0x041fe4000f8e18ff */
[C---:B------:R-:W-:Y:S02]  /*06a0*/  LEA R2, R0.reuse, UR7, 0x3 ;  /* 0x0000000700027c11 */ /* 0x040fe4000f8e18ff */
[----:B------:R-:W1:Y:S01]  /*06b0*/  LDS.64 R8, [R8] ;  /* 0x0000000008087984 */ /* 0x000e620000000a00 */
[----:B------:R-:W-:-:S03]  /*06c0*/  LEA R0, R0, UR4, 0x3 ;  /* 0x0000000400007c11 */ /* 0x000fc6000f8e18ff */
[----:B------:R-:W0:Y:S04]  /*06d0*/  LDS.64 R12, [R12] ;  /* 0x000000000c0c7984 */ /* 0x000e280000000a00 */
[----:B------:R-:W2:Y:S04]  /*06e0*/  LDS.64 R16, [R2] ;  /* 0x0000000002107984 */ /* 0x000ea80000000a00 */
[----:B------:R-:W3:Y:S01]  /*06f0*/  LDS.64 R14, [R0] ;  /* 0x00000000000e7984 */ /* 0x000ee20000000a00 */
[----:B-1----:R-:W-:-:S08]  /*0700*/  DMUL R10, R8, R8 ;  /* 0x00000008080a7228 */ /* 0x002fd00000000000 */
[-C--:B0-----:R-:W-:Y:S02]  /*0710*/  DFMA R10, R12, R12.reuse, R10 ;  /* 0x0000000c0c0a722b */ /* 0x081fe4000000000a */
[----:B--2---:R-:W-:-:S04]  /*0720*/  DMUL R16, R16, R12 ;  /* 0x0000000c10107228 */ /* 0x004fc80000000000 */
[----:B------:R-:W0:Y:S04]  /*0730*/  MUFU.RCP64H R19, R11 ;  /* 0x0000000b00137308 */ /* 0x000e280000001800 */
[----:B---3--:R-:W-:-:S10]  /*0740*/  DFMA R14, R14, R8, -R16 ;  /* 0x000000080e0e722b */ /* 0x008fd40000000810 */
[----:B------:R-:W-:Y:S01]  /*0750*/  FSETP.GEU.AND P1, PT, |R15|, 6.5827683646048100446e-37, PT ;  /* 0x036000000f00780b */ /* 0x000fe20003f2e200 */
[----:B0-----:R-:W-:-:S08]  /*0760*/  DFMA R20, -R10, R18, 1 ;  /* 0x3ff000000a14742b */ /* 0x001fd00000000112 */
[----:B------:R-:W-:-:S08]  /*0770*/  DFMA R20, R20, R20, R20 ;  /* 0x000000141414722b */ /* 0x000fd00000000014 */
[----:B------:R-:W-:-:S08]  /*0780*/  DFMA R20, R18, R20, R18 ;  /* 0x000000141214722b */ /* 0x000fd00000000012 */
[----:B------:R-:W-:-:S08]  /*0790*/  DFMA R12, -R10, R20, 1 ;  /* 0x3ff000000a0c742b */ /* 0x000fd00000000114 */
[----:B------:R-:W-:-:S08]  /*07a0*/  DFMA R12, R20, R12, R20 ;  /* 0x0000000c140c722b */ /* 0x000fd00000000014 */
[----:B------:R-:W-:-:S08]  /*07b0*/  DMUL R8, R14, R12 ;  /* 0x0000000c0e087228 */ /* 0x000fd00000000000 */
[----:B------:R-:W-:-:S08]  /*07c0*/  DFMA R16, -R10, R8, R14 ;  /* 0x000000080a10722b */ /* 0x000fd0000000010e */
[----:B------:R-:W-:-:S10]  /*07d0*/  DFMA R8, R12, R16, R8 ;  /* 0x000000100c08722b */ /* 0x000fd40000000008 */
[----:B------:R-:W-:-:S05]  /*07e0*/  FFMA R0, RZ, R11, R9 ;  /* 0x0000000bff007223 */ /* 0x000fca0000000009 */
[----:B------:R-:W-:-:S13]  /*07f0*/  FSETP.GT.AND P0, PT, |R0|, 1.469367938527859385e-39, PT ;  /* 0x001000000000780b */ /* 0x000fda0003f04200 */
[----:B------:R-:W-:Y:S05]  /*0800*/  @P0 BRA P1, `(.L_x_8) ;  /* 0x0000000000100947 */ /* 0x000fea0000800000 */
[----:B------:R-:W-:-:S07]  /*0810*/  MOV R4, 0x830 ;  /* 0x0000083000047802 */ /* 0x000fce0000000f00 */
[----:B------:R-:W-:Y:S05]  /*0820*/  CALL.REL.NOINC `($__internal_0_$__cuda_sm20_div_rn_f64_full) ;  /* 0x0000000800b87944 */ /* 0x000fea0003c00000 */
[----:B------:R-:W-:Y:S02]  /*0830*/  IMAD.MOV.U32 R8, RZ, RZ, R16 ;  /* 0x000000ffff087224 */ /* 0x000fe400078e0010 */
[----:B------:R-:W-:-:S07]  /*0840*/  IMAD.MOV.U32 R9, RZ, RZ, R17 ;  /* 0x000000ffff097224 */ /* 0x000fce00078e0011 */
.L_x_8:
[----:B------:R-:W-:Y:S05]  /*0850*/  BSYNC.RECONVERGENT B1 ;  /* 0x0000000000017941 */ /* 0x000fea0003800200 */
.L_x_7:
[----:B------:R-:W0:Y:S02]  /*0860*/  LDS.64 R10, [R6+0x8] ;  /* 0x00000800060a7984 */ /* 0x000e240000000a00 */
[----:B0-----:R-:W-:-:S07]  /*0870*/  DMUL R10, R10, -R8 ;  /* 0x800000080a0a7228 */ /* 0x001fce0000000000 */
[----:B------:R-:W-:Y:S04]  /*0880*/  STS.64 [R24+0x8], R10 ;  /* 0x0000080a18007388 */ /* 0x000fe80000000a00 */
[----:B------:R-:W0:Y:S02]  /*0890*/  LDS.64 R12, [R5+0x8] ;  /* 0x00000800050c7984 */ /* 0x000e240000000a00 */
[----:B0-----:R-:W-:-:S07]  /*08a0*/  DMUL R12, R12, R8 ;  /* 0x000000080c0c7228 */ /* 0x001fce0000000000 */
[----:B------:R0:W-:Y:S01]  /*08b0*/  STS.64 [R25+0x8], R12 ;  /* 0x0000080c19007388 */ /* 0x0001e20000000a00 */
[----:B------:R-:W-:Y:S05]  /*08c0*/  BRA `(.L_x_3) ;  /* 0x00000004004c7947 */ /* 0x000fea0003800000 */
.L_x_5:
[----:B------:R2:W-:Y:S04]  /*08d0*/  STS.64 [R24+0x8], RZ ;  /* 0x000008ff18007388 */ /* 0x0005e80000000a00 */
[----:B------:R2:W-:Y:S01]  /*08e0*/  STS.64 [R25+0x8], RZ ;  /* 0x000008ff19007388 */ /* 0x0005e20000000a00 */
[----:B------:R-:W-:Y:S05]  /*08f0*/  BRA `(.L_x_3) ;  /* 0x0000000400407947 */ /* 0x000fea0003800000 */
.L_x_4:
[----:B------:R-:W-:-:S13]  /*0900*/  ISETP.NE.AND P0, PT, R8, 0x3, PT ;  /* 0x000000030800780c */ /* 0x000fda0003f05270 */
[----:B------:R-:W-:Y:S05]  /*0910*/  @!P0 BRA `(.L_x_9) ;  /* 0x00000004000c8947 */ /* 0x000fea0003800000 */
[----:B------:R-:W-:-:S13]  /*0920*/  ISETP.NE.AND P0, PT, R8, 0x4, PT ;  /* 0x000000040800780c */ /* 0x000fda0003f05270 */
[----:B------:R-:W-:Y:S05]  /*0930*/  @!P0 BRA `(.L_x_10) ;  /* 0x00000000000c8947 */ /* 0x000fea0003800000 */
.L_x_6:
[----:B------:R2:W-:Y:S04]  /*0940*/  STS.64 [R24+0x8], RZ ;  /* 0x000008ff18007388 */ /* 0x0005e80000000a00 */
[----:B------:R2:W-:Y:S01]  /*0950*/  STS.64 [R25+0x8], RZ ;  /* 0x000008ff19007388 */ /* 0x0005e20000000a00 */
[----:B------:R-:W-:Y:S05]  /*0960*/  BRA `(.L_x_3) ;  /* 0x0000000400247947 */ /* 0x000fea0003800000 */
.L_x_10:
[----:B------:R-:W-:-:S13]  /*0970*/  ISETP.NE.AND P0, PT, R3, RZ, PT ;  /* 0x000000ff0300720c */ /* 0x000fda0003f05270 */
[----:B------:R-:W-:Y:S05]  /*0980*/  @P0 BRA `(.L_x_11) ;  /* 0x0000000000740947 */ /* 0x000fea0003800000 */
[----:B------:R-:W2:Y:S01]  /*0990*/  LDC.64 R28, c[0x0][0x398] ;  /* 0x0000e600ff1c7b82 */ /* 0x000ea20000000a00 */
[----:B0-----:R-:W0:Y:S01]  /*09a0*/  LDS.64 R14, [R6+0x8] ;  /* 0x00000800060e7984 */ /* 0x001e220000000a00 */
[----:B------:R-:W3:Y:S03]  /*09b0*/  LDCU.64 UR12, c[0x0][0x3c8] ;  /* 0x00007900ff0c77ac */ /* 0x000ee60008000a00 */
[----:B------:R-:W4:Y:S01]  /*09c0*/  LDS.64 R8, [R5+0x8] ;  /* 0x0000080005087984 */ /* 0x000f220000000a00 */
[----:B------:R-:W5:Y:S02]  /*09d0*/  LDCU.64 UR14, c[0x0][0x3d0] ;  /* 0x00007a00ff0e77ac */ /* 0x000f640008000a00 */
[----:B------:R-:W1:Y:S01]  /*09e0*/  LDC.64 R12, c[0x0][0x390] ;  /* 0x0000e400ff0c7b82 */ /* 0x000e620000000a00 */
[----:B------:R-:W-:Y:S04]  /*09f0*/  LDS.64 R16, [R6+0x10] ;  /* 0x0000100006107984 */ /* 0x000fe80000000a00 */
[----:B------:R-:W3:Y:S04]  /*0a00*/  LDS.64 R22, [R7+0x8] ;  /* 0x0000080007167984 */ /* 0x000ee80000000a00 */
[----:B--2---:R-:W2:Y:S04]  /*0a10*/  LDG.E.64 R20, desc[UR10][R28.64+0x18] ;  /* 0x0000180a1c147981 */ /* 0x004ea8000c1e1b00 */
[----:B------:R-:W2:Y:S04]  /*0a20*/  LDG.E.64 R18, desc[UR10][R28.64+0x10] ;  /* 0x0000100a1c127981 */ /* 0x000ea8000c1e1b00 */
[----:B-1----:R-:W5:Y:S04]  /*0a30*/  LDG.E.64 R10, desc[UR10][R12.64+0x18] ;  /* 0x0000180a0c0a7981 */ /* 0x002f68000c1e1b00 */
[----:B------:R-:W5:Y:S01]  /*0a40*/  LDG.E.64 R12, desc[UR10][R12.64+0x10] ;  /* 0x0000100a0c0c7981 */ /* 0x000f62000c1e1b00 */
[----:B0-----:R-:W-:-:S08]  /*0a50*/  DMUL R26, R14, R14 ;  /* 0x0000000e0e1a7228 */ /* 0x001fd00000000000 */
[----:B----4-:R-:W-:-:S08]  /*0a60*/  DFMA R26, R8, R8, R26 ;  /* 0x00000008081a722b */ /* 0x010fd0000000001a */
[----:B---3--:R-:W-:Y:S02]  /*0a70*/  DFMA R22, R26, UR12, -R22 ;  /* 0x0000000c1a167c2b */ /* 0x008fe40008000816 */
[----:B--2---:R-:W-:-:S08]  /*0a80*/  DFMA R18, R18, 4, -R20 ;  /* 0x401000001212782b */ /* 0x004fd00000000814 */
[----:B------:R-:W-:Y:S02]  /*0a90*/  DFMA R16, R16, -5, R18 ;  /* 0xc01400001010782b */ /* 0x000fe40000000012 */
[----:B-----5:R-:W-:-:S06]  /*0aa0*/  DFMA R10, R12, 4, -R10 ;  /* 0x401000000c0a782b */ /* 0x020fcc000000080a */
[C---:B------:R-:W-:Y:S02]  /*0ab0*/  DFMA R16, R14.reuse, 2, R16 ;  /* 0x400000000e10782b */ /* 0x040fe40000000010 */
[-C--:B------:R-:W-:Y:S02]  /*0ac0*/  DMUL R14, R14, R22.reuse ;  /* 0x000000160e0e7228 */ /* 0x080fe40000000000 */
[----:B------:R-:W-:-:S06]  /*0ad0*/  DMUL R22, R8, R22 ;  /* 0x0000001608167228 */ /* 0x000fcc0000000000 */
[----:B------:R-:W-:-:S07]  /*0ae0*/  DFMA R14, R16, -UR14, -R14 ;  /* 0x8000000e100e7c2b */ /* 0x000fce000800080e */
[----:B------:R-:W-:Y:S04]  /*0af0*/  STS.64 [R24+0x8], R14 ;  /* 0x0000080e18007388 */ /* 0x000fe80000000a00 */
[----:B------:R-:W0:Y:S02]  /*0b00*/  LDS.64 R16, [R5+0x10] ;  /* 0x0000100005107984 */ /* 0x000e240000000a00 */
[----:B0-----:R-:W-:-:S08]  /*0b10*/  DFMA R10, R16, -5, R10 ;  /* 0xc0140000100a782b */ /* 0x001fd0000000000a */
[----:B------:R-:W-:-:S08]  /*0b20*/  DFMA R10, R8, 2, R10 ;  /* 0x40000000080a782b */ /* 0x000fd0000000000a */
[----:B------:R-:W-:-:S07]  /*0b30*/  DFMA R10, R10, UR14, R22 ;  /* 0x0000000e0a0a7c2b */ /* 0x000fce0008000016 */
[----:B------:R2:W-:Y:S01]  /*0b40*/  STS.64 [R25+0x8], R10 ;  /* 0x0000080a19007388 */ /* 0x0005e20000000a00 */
[----:B------:R-:W-:Y:S05]  /*0b50*/  BRA `(.L_x_3) ;  /* 0x0000000000a87947 */ /* 0x000fea0003800000 */
.L_x_11:
[----:B------:R-:W2:Y:S01]  /*0b60*/  LDC.64 R28, c[0x0][0x398] ;  /* 0x0000e600ff1c7b82 */ /* 0x000ea20000000a00 */
[----:B------:R-:W3:Y:S01]  /*0b70*/  LDS.64 R18, [R6+0x8] ;  /* 0x0000080006127984 */ /* 0x000ee20000000a00 */
[----:B------:R-:W4:Y:S03]  /*0b80*/  LDCU.64 UR12, c[0x0][0x3c8] ;  /* 0x00007900ff0c77ac */ /* 0x000f260008000a00 */
[----:B0-----:R-:W0:Y:S01]  /*0b90*/  LDS.64 R12, [R5+0x8] ;  /* 0x00000800050c7984 */ /* 0x001e220000000a00 */
[----:B------:R-:W5:Y:S02]  /*0ba0*/  LDCU.64 UR14, c[0x0][0x3d0] ;  /* 0x00007a00ff0e77ac */ /* 0x000f640008000a00 */
[----:B------:R-:W4:Y:S01]  /*0bb0*/  LDC.64 R16, c[0x0][0x390] ;  /* 0x0000e400ff107b82 */ /* 0x000f220000000a00 */
[----:B------:R-:W-:Y:S04]  /*0bc0*/  LDS.64 R20, [R6] ;  /* 0x0000000006147984 */ /* 0x000fe80000000a00 */
[----:B------:R-:W5:Y:S01]  /*0bd0*/  LDS.64 R22, [R7] ;  /* 0x0000000007167984 */ /* 0x000f620000000a00 */
[----:B--2---:R-:W-:-:S05]  /*0be0*/  IMAD.WIDE R28, R2, 0x8, R28 ;  /* 0x00000008021c7825 */ /* 0x004fca00078e021c */
[----:B------:R-:W2:Y:S04]  /*0bf0*/  LDG.E.64 R8, desc[UR10][R28.64+-0x20] ;  /* 0xffffe00a1c087981 */ /* 0x000ea8000c1e1b00 */
[----:B-1----:R-:W2:Y:S01]  /*0c00*/  LDG.E.64 R10, desc[UR10][R28.64+-0x18] ;  /* 0xffffe80a1c0a7981 */ /* 0x002ea2000c1e1b00 */
[----:B----4-:R-:W-:-:S05]  /*0c10*/  IMAD.WIDE R16, R2, 0x8, R16 ;  /* 0x0000000802107825 */ /* 0x010fca00078e0210 */
[----:B------:R-:W4:Y:S04]  /*0c20*/  LDG.E.64 R14, desc[UR10][R16.64+-0x20] ;  /* 0xffffe00a100e7981 */ /* 0x000f28000c1e1b00 */
[----:B------:R-:W4:Y:S01]  /*0c30*/  LDG.E.64 R16, desc[UR10][R16.64+-0x18] ;  /* 0xffffe80a10107981 */ /* 0x000f22000c1e1b00 */
[----:B---3--:R-:W-:-:S08]  /*0c40*/  DMUL R26, R18, R18 ;  /* 0x00000012121a7228 */ /* 0x008fd00000000000 */
[----:B0-----:R-:W-:-:S08]  /*0c50*/  DFMA R26, R12, R12, R26 ;  /* 0x0000000c0c1a722b */ /* 0x001fd0000000001a */
[----:B-----5:R-:W-:Y:S02]  /*0c60*/  DFMA R22, R26, UR12, -R22 ;  /* 0x0000000c1a167c2b */ /* 0x020fe40008000816 */
[----:B--2---:R-:W-:-:S08]  /*0c70*/  DFMA R8, R10, 4, -R8 ;  /* 0x401000000a08782b */ /* 0x004fd00000000808 */
[----:B------:R-:W-:-:S08]  /*0c80*/  DFMA R8, R20, -5, R8 ;  /* 0xc01400001408782b */ /* 0x000fd00000000008 */
[C---:B------:R-:W-:Y:S02]  /*0c90*/  DFMA R8, R18.reuse, 2, R8 ;  /* 0x400000001208782b */ /* 0x040fe40000000008 */
[-C--:B------:R-:W-:Y:S02]  /*0ca0*/  DMUL R18, R18, R22.reuse ;  /* 0x0000001612127228 */ /* 0x080fe40000000000 */
[----:B----4-:R-:W-:Y:S02]  /*0cb0*/  DFMA R14, R16, 4, -R14 ;  /* 0x40100000100e782b */ /* 0x010fe4000000080e */
[----:B------:R-:W-:-:S04]  /*0cc0*/  DMUL R22, R12, R22 ;  /* 0x000000160c167228 */ /* 0x000fc80000000000 */
[----:B------:R-:W-:-:S07]  /*0cd0*/  DFMA R8, R8, -UR14, -R18 ;  /* 0x8000000e08087c2b */ /* 0x000fce0008000812 */
[----:B------:R-:W-:Y:S04]  /*0ce0*/  STS.64 [R24+0x8], R8 ;  /* 0x0000080818007388 */ /* 0x000fe80000000a00 */
[----:B------:R-:W0:Y:S02]  /*0cf0*/  LDS.64 R10, [R5] ;  /* 0x00000000050a7984 */ /* 0x000e240000000a00 */
[----:B0-----:R-:W-:-:S08]  /*0d00*/  DFMA R10, R10, -5, R14 ;  /* 0xc01400000a0a782b */ /* 0x001fd0000000000e */
[----:B------:R-:W-:-:S08]  /*0d10*/  DFMA R10, R12, 2, R10 ;  /* 0x400000000c0a782b */ /* 0x000fd0000000000a */
[----:B------:R-:W-:-:S07]  /*0d20*/  DFMA R10, R10, UR14, R22 ;  /* 0x0000000e0a0a7c2b */ /* 0x000fce0008000016 */
[----:B------:R3:W-:Y:S01]  /*0d30*/  STS.64 [R25+0x8], R10 ;  /* 0x0000080a19007388 */ /* 0x0007e20000000a00 */
[----:B------:R-:W-:Y:S05]  /*0d40*/  BRA `(.L_x_3) ;  /* 0x00000000002c7947 */ /* 0x000fea0003800000 */
.L_x_9:
[----:B01----:R-:W0:Y:S01]  /*0d50*/  LDS.64 R10, [R6+0x8] ;  /* 0x00000800060a7984 */ /* 0x003e220000000a00 */
[----:B------:R-:W1:Y:S03]  /*0d60*/  LDCU.64 UR12, c[0x0][0x3c8] ;  /* 0x00007900ff0c77ac */ /* 0x000e660008000a00 */
[----:B------:R-:W2:Y:S04]  /*0d70*/  LDS.64 R8, [R5+0x8] ;  /* 0x0000080005087984 */ /* 0x000ea80000000a00 */
[----:B------:R-:W1:Y:S01]  /*0d80*/  LDS.64 R14, [R7+0x8] ;  /* 0x00000800070e7984 */ /* 0x000e620000000a00 */
[----:B0-----:R-:W-:-:S08]  /*0d90*/  DMUL R12, R10, R10 ;  /* 0x0000000a0a0c7228 */ /* 0x001fd00000000000 */
[----:B--2---:R-:W-:-:S08]  /*0da0*/  DFMA R12, R8, R8, R12 ;  /* 0x00000008080c722b */ /* 0x004fd0000000000c */
[----:B-1----:R-:W-:-:S08]  /*0db0*/  DFMA R12, R12, UR12, -R14 ;  /* 0x0000000c0c0c7c2b */ /* 0x002fd0000800080e */
[-C--:B------:R-:W-:Y:S02]  /*0dc0*/  DMUL R10, R10, -R12.reuse ;  /* 0x8000000c0a0a7228 */ /* 0x080fe40000000000 */
[----:B------:R-:W-:-:S05]  /*0dd0*/  DMUL R8, R8, R12 ;  /* 0x0000000c08087228 */ /* 0x000fca0000000000 */
[----:B------:R4:W-:Y:S04]  /*0de0*/  STS.64 [R24+0x8], R10 ;  /* 0x0000080a18007388 */ /* 0x0009e80000000a00 */
[----:B------:R4:W-:Y:S02]  /*0df0*/  STS.64 [R25+0x8], R8 ;  /* 0x0000080819007388 */ /* 0x0009e40000000a00 */
.L_x_3:
[----:B------:R-:W-:Y:S05]  /*0e00*/  BSYNC.RECONVERGENT B0 ;  /* 0x0000000000007941 */ /* 0x000fea0003800200 */
.L_x_2:
[----:B------:R-:W5:Y:S02]  /*0e10*/  LDCU UR6, c[0x0][0x3dc] ;  /* 0x00007b80ff0677ac */ /* 0x000f640008000800 */
[----:B-----5:R-:W-:-:S13]  /*0e20*/  ISETP.GE.AND P0, PT, R3, UR6, PT ;  /* 0x0000000603007c0c */ /* 0x020fda000bf06270 */
[----:B------:R-:W-:Y:S05]  /*0e30*/  @P0 EXIT ;  /* 0x000000000000094d */ /* 0x000fea0003800000 */
[----:B------:R-:W5:Y:S02]  /*0e40*/  LDC R0, c[0x0][0x3e8] ;  /* 0x0000fa00ff007b82 */ /* 0x000f640000000800 */
[----:B-----5:R-:W-:-:S13]  /*0e50*/  ISETP.NE.AND P0, PT, R0, 0x3, PT ;  /* 0x000000030000780c */ /* 0x020fda0003f05270 */
[----:B------:R-:W-:Y:S05]  /*0e60*/  @!P0 BRA `(.L_x_12) ;  /* 0x0000000000d08947 */ /* 0x000fea0003800000 */
[----:B------:R-:W-:-:S13]  /*0e70*/  ISETP.NE.AND P0, PT, R0, 0x2, PT ;  /* 0x000000020000780c */ /* 0x000fda0003f05270 */
[----:B------:R-:W-:Y:S05]  /*0e80*/  @!P0 BRA `(.L_x_13) ;  /* 0x0000000000588947 */ /* 0x000fea0003800000 */
[----:B------:R-:W-:-:S13]  /*0e90*/  ISETP.NE.AND P0, PT, R0, 0x1, PT ;  /* 0x000000010000780c */ /* 0x000fda0003f05270 */
[----:B------:R-:W-:Y:S05]  /*0ea0*/  @P0 EXIT ;  /* 0x000000000000094d */ /* 0x000fea0003800000 */
[----:B----4-:R-:W4:Y:S01]  /*0eb0*/  LDS.64 R8, [R24+0x8] ;  /* 0x0000080018087984 */ /* 0x010f220000000a00 */
[----:B0-----:R-:W0:Y:S01]  /*0ec0*/  LDC.64 R12, c[0x0][0x380] ;  /* 0x0000e000ff0c7b82 */ /* 0x001e220000000a00 */
[----:B------:R-:W5:Y:S02]  /*0ed0*/  LDCU.64 UR4, c[0x0][0x3e0] ;  /* 0x00007c00ff0477ac */ /* 0x000f640008000a00 */
[----:B------:R-:W5:Y:S04]  /*0ee0*/  LDS.64 R4, [R5+0x8] ;  /* 0x0000080005047984 */ /* 0x000f680000000a00 */
[----:B-123--:R-:W1:Y:S01]  /*0ef0*/  LDS.64 R10, [R25+0x8] ;  /* 0x00000800190a7984 */ /* 0x00ee620000000a00 */
[----:B------:R-:W2:Y:S03]  /*0f00*/  LDC.64 R14, c[0x0][0x388] ;  /* 0x0000e200ff0e7b82 */ /* 0x000ea60000000a00 */
[----:B------:R-:W3:Y:S05]  /*0f10*/  LDS.64 R6, [R6+0x8] ;  /* 0x0000080006067984 */ /* 0x000eea0000000a00 */
[----:B------:R-:W1:Y:S08]  /*0f20*/  LDC.64 R20, c[0x0][0x3a0] ;  /* 0x0000e800ff147b82 */ /* 0x000e700000000a00 */
[----:B------:R-:W3:Y:S01]  /*0f30*/  LDC.64 R22, c[0x0][0x3a8] ;  /* 0x0000ea00ff167b82 */ /* 0x000ee20000000a00 */
[----:B0-----:R-:W-:-:S04]  /*0f40*/  IMAD.WIDE R12, R3, 0x8, R12 ;  /* 0x00000008030c7825 */ /* 0x001fc800078e020c */
[C---:B--2---:R-:W-:Y:S01]  /*0f50*/  IMAD.WIDE R14, R3.reuse, 0x8, R14 ;  /* 0x00000008030e7825 */ /* 0x044fe200078e020e */
[----:B----4-:R-:W-:Y:S01]  /*0f60*/  STG.E.64 desc[UR10][R12.64], R8 ;  /* 0x000000080c007986 */ /* 0x010fe2000c101b0a */
[----:B-----5:R-:W-:Y:S02]  /*0f70*/  DFMA R16, R8, UR4, R4 ;  /* 0x0000000408107c2b */ /* 0x020fe40008000004 */
[C---:B-1----:R-:W-:Y:S01]  /*0f80*/  IMAD.WIDE R4, R3.reuse, 0x8, R20 ;  /* 0x0000000803047825 */ /* 0x042fe200078e0214 */
[----:B------:R-:W-:Y:S03]  /*0f90*/  STG.E.64 desc[UR10][R14.64], R10 ;  /* 0x0000000a0e007986 */ /* 0x000fe6000c101b0a */
[----:B---3--:R-:W-:Y:S01]  /*0fa0*/  IMAD.WIDE R2, R3, 0x8, R22 ;  /* 0x0000000803027825 */ /* 0x008fe200078e0216 */
[----:B------:R-:W-:Y:S01]  /*0fb0*/  DFMA R18, R10, UR4, R6 ;  /* 0x000000040a127c2b */ /* 0x000fe20008000006 */
[----:B------:R-:W-:Y:S06]  /*0fc0*/  STG.E.64 desc[UR10][R4.64], R16 ;  /* 0x0000001004007986 */ /* 0x000fec000c101b0a */
[----:B------:R-:W-:Y:S01]  /*0fd0*/  STG.E.64 desc[UR10][R2.64], R18 ;  /* 0x0000001202007986 */ /* 0x000fe2000c101b0a */
[----:B------:R-:W-:Y:S05]  /*0fe0*/  EXIT ;  /* 0x000000000000794d */ /* 0x000fea0003800000 */
.L_x_13:
[----:B0-----:R-:W0:Y:S01]  /*0ff0*/  LDC.64 R4, c[0x0][0x380] ;  /* 0x0000e000ff047b82 */ /* 0x001e220000000a00 */
[----:B------:R-:W5:Y:S07]  /*1000*/  LDCU.64 UR4, c[0x0][0x3e0] ;  /* 0x00007c00ff0477ac */ /* 0x000f6e0008000a00 */
[----:B-1234-:R-:W1:Y:S08]  /*1010*/  LDC.64 R10, c[0x0][0x388] ;  /* 0x0000e200ff0a7b82 */ /* 0x01ee700000000a00 */
[----:B------:R-:W2:Y:S01]  /*1020*/  LDC.64 R12, c[0x0][0x3a0] ;  /* 0x0000e800ff0c7b82 */ /* 0x000ea20000000a00 */
[----:B0-----:R-:W-:-:S07]  /*1030*/  IMAD.WIDE R16, R3, 0x8, R4 ;  /* 0x0000000803107825 */ /* 0x001fce00078e0204 */
[----:B------:R-:W0:Y:S01]  /*1040*/  LDC.64 R14, c[0x0][0x3b0] ;  /* 0x0000ec00ff0e7b82 */ /* 0x000e220000000a00 */
[----:B------:R-:W3:Y:S04]  /*1050*/  LDS.64 R4, [R24+0x8] ;  /* 0x0000080018047984 */ /* 0x000ee80000000a00 */
[----:B------:R-:W3:Y:S01]  /*1060*/  LDG.E.64 R6, desc[UR10][R16.64] ;  /* 0x0000000a10067981 */ /* 0x000ee2000c1e1b00 */
[C---:B-1----:R-:W-:Y:S02]  /*1070*/  IMAD.WIDE R18, R3.reuse, 0x8, R10 ;  /* 0x0000000803127825 */ /* 0x042fe400078e020a */
[----:B------:R-:W1:Y:S01]  /*1080*/  LDC.64 R22, c[0x0][0x3a8] ;  /* 0x0000ea00ff167b82 */ /* 0x000e620000000a00 */
[----:B---3--:R-:W-:Y:S01]  /*1090*/  DFMA R8, R4, 2, R6 ;  /* 0x400000000408782b */ /* 0x008fe20000000006 */
[----:B------:R-:W3:Y:S06]  /*10a0*/  LDS.64 R6, [R25+0x8] ;  /* 0x0000080019067984 */ /* 0x000eec0000000a00 */
[----:B------:R4:W-:Y:S04]  /*10b0*/  STG.E.64 desc[UR10][R16.64], R8 ;  /* 0x0000000810007986 */ /* 0x0009e8000c101b0a */
[----:B------:R-:W3:Y:S01]  /*10c0*/  LDG.E.64 R10, desc[UR10][R18.64] ;  /* 0x0000000a120a7981 */ /* 0x000ee2000c1e1b00 */
[----:B--2---:R-:W-:Y:S01]  /*10d0*/  IMAD.WIDE R20, R3, 0x8, R12 ;  /* 0x0000000803147825 */ /* 0x004fe200078e020c */
[----:B---3--:R-:W-:-:S07]  /*10e0*/  DFMA R10, R6, 2, R10 ;  /* 0x40000000060a782b */ /* 0x008fce000000000a */
[----:B------:R-:W-:Y:S04]  /*10f0*/  STG.E.64 desc[UR10][R18.64], R10 ;  /* 0x0000000a12007986 */ /* 0x000fe8000c101b0a */
[----:B------:R-:W5:Y:S01]  /*1100*/  LDG.E.64 R12, desc[UR10][R20.64] ;  /* 0x0000000a140c7981 */ /* 0x000f62000c1e1b00 */
[----:B-1----:R-:W-:Y:S01]  /*1110*/  IMAD.WIDE R22, R3, 0x8, R22 ;  /* 0x0000000803167825 */ /* 0x002fe200078e0216 */
[----:B-----5:R-:W-:-:S03]  /*1120*/  DFMA R12, R4, UR4, R12 ;  /* 0x00000004040c7c2b */ /* 0x020fc6000800000c */
[C---:B0-----:R-:W-:Y:S02]  /*1130*/  IMAD.WIDE R4, R3.reuse, 0x8, R14 ;  /* 0x0000000803047825 */ /* 0x041fe400078e020e */
[----:B------:R-:W0:Y:S03]  /*1140*/  LDC.64 R14, c[0x0][0x3b8] ;  /* 0x0000ee00ff0e7b82 */ /* 0x000e260000000a00 */
[----:B------:R-:W-:Y:S04]  /*1150*/  STG.E.64 desc[UR10][R4.64], R12 ;  /* 0x0000000c04007986 */ /* 0x000fe8000c101b0a */
[----:B----4-:R-:W2:Y:S01]  /*1160*/  LDG.E.64 R8, desc[UR10][R22.64] ;  /* 0x0000000a16087981 */ /* 0x010ea2000c1e1b00 */
[----:B0-----:R-:W-:Y:S01]  /*1170*/  IMAD.WIDE R2, R3, 0x8, R14 ;  /* 0x0000000803027825 */ /* 0x001fe200078e020e */
[----:B--2---:R-:W-:-:S07]  /*1180*/  DFMA R8, R6, UR4, R8 ;  /* 0x0000000406087c2b */ /* 0x004fce0008000008 */
[----:B------:R-:W-:Y:S01]  /*1190*/  STG.E.64 desc[UR10][R2.64], R8 ;  /* 0x0000000802007986 */ /* 0x000fe2000c101b0a */
[----:B------:R-:W-:Y:S05]  /*11a0*/  EXIT ;  /* 0x000000000000794d */ /* 0x000fea0003800000 */
.L_x_12:
[----:B0-----:R-:W1:Y:S01]  /*11b0*/  LDC.64 R6, c[0x0][0x380] ;  /* 0x0000e000ff067b82 */ /* 0x001e620000000a00 */
[----:B------:R-:W0:Y:S01]  /*11c0*/  LDS.64 R12, [R24+0x8] ;  /* 0x00000800180c7984 */ /* 0x000e220000000a00 */
[----:B------:R-:W5:Y:S06]  /*11d0*/  LDCU.64 UR4, c[0x0][0x3e0] ;  /* 0x00007c00ff0477ac */ /* 0x000f6c0008000a00 */
[----:B------:R-:W5:Y:S08]  /*11e0*/  LDC.64 R4, c[0x0][0x3a0] ;  /* 0x0000e800ff047b82 */ /* 0x000f700000000a00 */
[----:B------:R-:W0:Y:S01]  /*11f0*/  LDC.64 R16, c[0x0][0x388] ;  /* 0x0000e200ff107b82 */ /* 0x000e220000000a00 */
[----:B-1234-:R-:W-:-:S07]  /*1200*/  IMAD.WIDE R10, R3, 0x8, R6 ;  /* 0x00000008030a7825 */ /* 0x01efce00078e0206 */
[----:B------:R-:W1:Y:S01]  /*1210*/  LDC.64 R14, c[0x0][0x3a8] ;  /* 0x0000ea00ff0e7b82 */ /* 0x000e620000000a00 */
[----:B------:R2:W3:Y:S01]  /*1220*/  LDG.E.64 R6, desc[UR10][R10.64] ;  /* 0x0000000a0a067981 */ /* 0x0004e2000c1e1b00 */
[----:B-----5:R-:W-:-:S05]  /*1230*/  IMAD.WIDE R8, R3, 0x8, R4 ;  /* 0x0000000803087825 */ /* 0x020fca00078e0204 */
[----:B------:R-:W4:Y:S01]  /*1240*/  LDG.E.64 R4, desc[UR10][R8.64] ;  /* 0x0000000a08047981 */ /* 0x000f22000c1e1b00 */
[----:B0-----:R-:W-:-:S03]  /*1250*/  IMAD.WIDE R16, R3, 0x8, R16 ;  /* 0x0000000803107825 */ /* 0x001fc600078e0210 */
[----:B--2---:R-:W0:Y:S01]  /*1260*/  LDS.64 R10, [R25+0x8] ;  /* 0x00000800190a7984 */ /* 0x004e220000000a00 */
[----:B-1----:R-:W-:Y:S01]  /*1270*/  IMAD.WIDE R14, R3, 0x8, R14 ;  /* 0x00000008030e7825 */ /* 0x002fe200078e020e */
[----:B---3--:R-:W-:-:S08]  /*1280*/  DADD R6, R12, R6 ;  /* 0x000000000c067229 */ /* 0x008fd00000000006 */
[----:B----4-:R-:W-:-:S07]  /*1290*/  DFMA R4, R6, UR4, R4 ;  /* 0x0000000406047c2b */ /* 0x010fce0008000004 */
[----:B------:R-:W-:Y:S04]  /*12a0*/  STG.E.64 desc[UR10][R8.64], R4 ;  /* 0x0000000408007986 */ /* 0x000fe8000c101b0a */
[----:B------:R-:W0:Y:S04]  /*12b0*/  LDG.E.64 R6, desc[UR10][R16.64] ;  /* 0x0000000a10067981 */ /* 0x000e28000c1e1b00 */
[----:B------:R-:W2:Y:S01]  /*12c0*/  LDG.E.64 R2, desc[UR10][R14.64] ;  /* 0x0000000a0e027981 */ /* 0x000ea2000c1e1b00 */
[----:B0-----:R-:W-:-:S08]  /*12d0*/  DADD R6, R6, R10 ;  /* 0x0000000006067229 */ /* 0x001fd0000000000a */
[----:B--2---:R-:W-:-:S07]  /*12e0*/  DFMA R2, R6, UR4, R2 ;  /* 0x0000000406027c2b */ /* 0x004fce0008000002 */
[----:B------:R-:W-:Y:S01]  /*12f0*/  STG.E.64 desc[UR10][R14.64], R2 ;  /* 0x000000020e007986 */ /* 0x000fe2000c101b0a */
[----:B------:R-:W-:Y:S05]  /*1300*/  EXIT ;  /* 0x000000000000794d */ /* 0x000fea0003800000 */
        .weak           $__internal_0_$__cuda_sm20_div_rn_f64_full
        .type           $__internal_0_$__cuda_sm20_div_rn_f64_full,@function
        .size           $__internal_0_$__cuda_sm20_div_rn_f64_full,(.L_x_154 - $__internal_0_$__cuda_sm20_div_rn_f64_full)
$__internal_0_$__cuda_sm20_div_rn_f64_full:
[C---:B------:R-:W-:Y:S01]  /*1310*/  FSETP.GEU.AND P0, PT, |R11|.reuse, 1.469367938527859385e-39, PT ;  /* 0x001000000b00780b */ /* 0x040fe20003f0e200 */
[----:B------:R-:W-:Y:S01]  /*1320*/  IMAD.MOV.U32 R13, RZ, RZ, R15 ;  /* 0x000000ffff0d7224 */ /* 0x000fe200078e000f */
[C---:B------:R-:W-:Y:S01]  /*1330*/  LOP3.LUT R8, R11.reuse, 0x800fffff, RZ, 0xc0, !PT ;  /* 0x800fffff0b087812 */ /* 0x040fe200078ec0ff */
[----:B------:R-:W-:Y:S01]  /*1340*/  IMAD.MOV.U32 R16, RZ, RZ, 0x1 ;  /* 0x00000001ff107424 */ /* 0x000fe200078e00ff */
[----:B------:R-:W-:Y:S01]  /*1350*/  LOP3.LUT R7, R11, 0x7ff00000, RZ, 0xc0, !PT ;  /* 0x7ff000000b077812 */ /* 0x000fe200078ec0ff */
[----:B------:R-:W-:Y:S01]  /*1360*/  IMAD.MOV.U32 R12, RZ, RZ, R14 ;  /* 0x000000ffff0c7224 */ /* 0x000fe200078e000e */
[----:B------:R-:W-:Y:S01]  /*1370*/  LOP3.LUT R9, R8, 0x3ff00000, RZ, 0xfc, !PT ;  /* 0x3ff0000008097812 */ /* 0x000fe200078efcff */
[----:B------:R-:W-:Y:S01]  /*1380*/  IMAD.MOV.U32 R8, RZ, RZ, R10 ;  /* 0x000000ffff087224 */ /* 0x000fe200078e000a */
[C---:B------:R-:W-:Y:S01]  /*1390*/  FSETP.GEU.AND P2, PT, |R13|.reuse, 1.469367938527859385e-39, PT ;  /* 0x001000000d00780b */ /* 0x040fe20003f4e200 */
[----:B------:R-:W-:Y:S01]  /*13a0*/  IMAD.MOV.U32 R0, RZ, RZ, 0x1ca00000 ;  /* 0x1ca00000ff007424 */ /* 0x000fe200078e00ff */
[----:B------:R-:W-:Y:S01]  /*13b0*/  LOP3.LUT R2, R13, 0x7ff00000, RZ, 0xc0, !PT ;  /* 0x7ff000000d027812 */ /* 0x000fe200078ec0ff */
[----:B------:R-:W-:Y:S02]  /*13c0*/  BSSY.RECONVERGENT B2, `(.L_x_14) ;  /* 0x000004e000027945 */ /* 0x000fe40003800200 */
[----:B------:R-:W-:Y:S01]  /*13d0*/  @!P0 DMUL R8, R10, 8.98846567431157953865e+307 ;  /* 0x7fe000000a088828 */ /* 0x000fe20000000000 */
[----:B------:R-:W-:Y:S01]  /*13e0*/  ISETP.GE.U32.AND P1, PT, R2, R7, PT ;  /* 0x000000070200720c */ /* 0x000fe20003f26070 */
[----:B------:R-:W-:-:S04]  /*13f0*/  IMAD.MOV.U32 R22, RZ, RZ, R2 ;  /* 0x000000ffff167224 */ /* 0x000fc800078e0002 */
[----:B------:R-:W0:Y:S02]  /*1400*/  MUFU.RCP64H R17, R9 ;  /* 0x0000000900117308 */ /* 0x000e240000001800 */
[----:B------:R-:W-:Y:S02]  /*1410*/  @!P2 LOP3.LUT R19, R11, 0x7ff00000, RZ, 0xc0, !PT ;  /* 0x7ff000000b13a812 */ /* 0x000fe400078ec0ff */
[----:B------:R-:W-:Y:S02]  /*1420*/  @!P0 LOP3.LUT R7, R9, 0x7ff00000, RZ, 0xc0, !PT ;  /* 0x7ff0000009078812 */ /* 0x000fe400078ec0ff */
[----:B------:R-:W-:-:S04]  /*1430*/  @!P2 ISETP.GE.U32.AND P3, PT, R2, R19, PT ;  /* 0x000000130200a20c */ /* 0x000fc80003f66070 */
[----:B------:R-:W-:-:S04]  /*1440*/  @!P2 SEL R19, R0, 0x63400000, !P3 ;  /* 0x634000000013a807 */ /* 0x000fc80005800000 */
[----:B------:R-:W-:Y:S01]  /*1450*/  @!P2 LOP3.LUT R20, R19, 0x80000000, R13, 0xf8, !PT ;  /* 0x800000001314a812 */ /* 0x000fe200078ef80d */
[----:B0-----:R-:W-:-:S03]  /*1460*/  DFMA R14, R16, -R8, 1 ;  /* 0x3ff00000100e742b */ /* 0x001fc60000000808 */
[----:B------:R-:W-:Y:S01]  /*1470*/  @!P2 LOP3.LUT R21, R20, 0x100000, RZ, 0xfc, !PT ;  /* 0x001000001415a812 */ /* 0x000fe200078efcff */
[----:B------:R-:W-:-:S04]  /*1480*/  @!P2 IMAD.MOV.U32 R20, RZ, RZ, RZ ;  /* 0x000000ffff14a224 */ /* 0x000fc800078e00ff */
[----:B------:R-:W-:-:S08]  /*1490*/  DFMA R14, R14, R14, R14 ;  /* 0x0000000e0e0e722b */ /* 0x000fd0000000000e */
[----:B------:R-:W-:Y:S01]  /*14a0*/  DFMA R16, R16, R14, R16 ;  /* 0x0000000e1010722b */ /* 0x000fe20000000010 */
[----:B------:R-:W-:Y:S01]  /*14b0*/  SEL R15, R0, 0x63400000, !P1 ;  /* 0x63400000000f7807 */ /* 0x000fe20004800000 */
[----:B------:R-:W-:-:S03]  /*14c0*/  IMAD.MOV.U32 R14, RZ, RZ, R12 ;  /* 0x000000ffff0e7224 */ /* 0x000fc600078e000c */
[----:B------:R-:W-:-:S03]  /*14d0*/  LOP3.LUT R15, R15, 0x800fffff, R13, 0xf8, !PT ;  /* 0x800fffff0f0f7812 */ /* 0x000fc600078ef80d */
[----:B------:R-:W-:-:S03]  /*14e0*/  DFMA R18, R16, -R8, 1 ;  /* 0x3ff000001012742b */ /* 0x000fc60000000808 */
[----:B------:R-:W-:-:S05]  /*14f0*/  @!P2 DFMA R14, R14, 2, -R20 ;  /* 0x400000000e0ea82b */ /* 0x000fca0000000814 */
[----:B------:R-:W-:-:S05]  /*1500*/  DFMA R18, R16, R18, R16 ;  /* 0x000000121012722b */ /* 0x000fca0000000010 */
[----:B------:R-:W-:-:S03]  /*1510*/  @!P2 LOP3.LUT R22, R15, 0x7ff00000, RZ, 0xc0, !PT ;  /* 0x7ff000000f16a812 */ /* 0x000fc600078ec0ff */
[----:B------:R-:W-:Y:S02]  /*1520*/  DMUL R16, R18, R14 ;  /* 0x0000000e12107228 */ /* 0x000fe40000000000 */
[----:B------:R-:W-:-:S05]  /*1530*/  VIADD R23, R22, 0xffffffff ;  /* 0xffffffff16177836 */ /* 0x000fca0000000000 */
[----:B------:R-:W-:Y:S01]  /*1540*/  ISETP.GT.U32.AND P0, PT, R23, 0x7feffffe, PT ;  /* 0x7feffffe1700780c */ /* 0x000fe20003f04070 */
[----:B------:R-:W-:Y:S01]  /*1550*/  VIADD R23, R7, 0xffffffff ;  /* 0xffffffff07177836 */ /* 0x000fe20000000000 */
[----:B------:R-:W-:-:S04]  /*1560*/  DFMA R20, R16, -R8, R14 ;  /* 0x800000081014722b */ /* 0x000fc8000000000e */
[----:B------:R-:W-:-:S04]  /*1570*/  ISETP.GT.U32.OR P0, PT, R23, 0x7feffffe, P0 ;  /* 0x7feffffe1700780c */ /* 0x000fc80000704470 */
[----:B------:R-:W-:-:S09]  /*1580*/  DFMA R20, R18, R20, R16 ;  /* 0x000000141214722b */ /* 0x000fd20000000010 */
[----:B------:R-:W-:Y:S05]  /*1590*/  @P0 BRA `(.L_x_15) ;  /* 0x00000000006c0947 */ /* 0x000fea0003800000 */
[----:B------:R-:W-:Y:S01]  /*15a0*/  LOP3.LUT R13, R11, 0x7ff00000, RZ, 0xc0, !PT ;  /* 0x7ff000000b0d7812 */ /* 0x000fe200078ec0ff */
[----:B------:R-:W-:-:S03]  /*15b0*/  IMAD.MOV.U32 R12, RZ, RZ, RZ ;  /* 0x000000ffff0c7224 */ /* 0x000fc600078e00ff */
[CC--:B------:R-:W-:Y:S02]  /*15c0*/  VIADDMNMX R7, R2.reuse, -R13.reuse, 0xb9600000, !PT ;  /* 0xb960000002077446 */ /* 0x0c0fe4000780090d */
[----:B------:R-:W-:Y:S02]  /*15d0*/  ISETP.GE.U32.AND P0, PT, R2, R13, PT ;  /* 0x0000000d0200720c */ /* 0x000fe40003f06070 */
[----:B------:R-:W-:Y:S02]  /*15e0*/  VIMNMX R7, PT, PT, R7, 0x46a00000, PT ;  /* 0x46a0000007077848 */ /* 0x000fe40003fe0100 */
[----:B------:R-:W-:-:S05]  /*15f0*/  SEL R0, R0, 0x63400000, !P0 ;  /* 0x6340000000007807 */ /* 0x000fca0004000000 */
[----:B------:R-:W-:-:S04]  /*1600*/  IMAD.IADD R0, R7, 0x1, -R0 ;  /* 0x0000000107007824 */ /* 0x000fc800078e0a00 */
[----:B------:R-:W-:-:S06]  /*1610*/  VIADD R13, R0, 0x7fe00000 ;  /* 0x7fe00000000d7836 */ /* 0x000fcc0000000000 */
[----:B------:R-:W-:-:S10]  /*1620*/  DMUL R16, R20, R12 ;  /* 0x0000000c14107228 */ /* 0x000fd40000000000 */
[----:B------:R-:W-:-:S13]  /*1630*/  FSETP.GTU.AND P0, PT, |R17|, 1.469367938527859385e-39, PT ;  /* 0x001000001100780b */ /* 0x000fda0003f0c200 */
[----:B------:R-:W-:Y:S05]  /*1640*/  @P0 BRA `(.L_x_16) ;  /* 0x0000000000940947 */ /* 0x000fea0003800000 */
[----:B------:R-:W-:Y:S01]  /*1650*/  DFMA R8, R20, -R8, R14 ;  /* 0x800000081408722b */ /* 0x000fe2000000000e */
[----:B------:R-:W-:-:S09]  /*1660*/  IMAD.MOV.U32 R12, RZ, RZ, RZ ;  /* 0x000000ffff0c7224 */ /* 0x000fd200078e00ff */
[C---:B------:R-:W-:Y:S02]  /*1670*/  FSETP.NEU.AND P0, PT, R9.reuse, RZ, PT ;  /* 0x000000ff0900720b */ /* 0x040fe40003f0d000 */
[----:B------:R-:W-:-:S04]  /*1680*/  LOP3.LUT R11, R9, 0x80000000, R11, 0x48, !PT ;  /* 0x80000000090b7812 */ /* 0x000fc800078e480b */
[----:B------:R-:W-:-:S07]  /*1690*/  LOP3.LUT R13, R11, R13, RZ, 0xfc, !PT ;  /* 0x0000000d0b0d7212 */ /* 0x000fce00078efcff */
[----:B------:R-:W-:Y:S05]  /*16a0*/  @!P0 BRA `(.L_x_16) ;  /* 0x00000000007c8947 */ /* 0x000fea0003800000 */
[----:B------:R-:W-:Y:S01]  /*16b0*/  IMAD.MOV R9, RZ, RZ, -R0 ;  /* 0x000000ffff097224 */ /* 0x000fe200078e0a00 */
[----:B------:R-:W-:Y:S01]  /*16c0*/  DMUL.RP R12, R20, R12 ;  /* 0x0000000c140c7228 */ /* 0x000fe20000008000 */
[----:B------:R-:W-:Y:S01]  /*16d0*/  IMAD.MOV.U32 R8, RZ, RZ, RZ ;  /* 0x000000ffff087224 */ /* 0x000fe200078e00ff */
[----:B------:R-:W-:-:S05]  /*16e0*/  IADD3 R7, PT, PT, -R0, -0x43300000, RZ ;  /* 0xbcd0000000077810 */ /* 0x000fca0007ffe1ff */
[----:B------:R-:W-:-:S03]  /*16f0*/  DFMA R8, R16, -R8, R20 ;  /* 0x800000081008722b */ /* 0x000fc60000000014 */
[----:B------:R-:W-:-:S07]  /*1700*/  LOP3.LUT R11, R13, R11, RZ, 0x3c, !PT ;  /* 0x0000000b0d0b7212 */ /* 0x000fce00078e3cff */
[----:B------:R-:W-:-:S04]  /*1710*/  FSETP.NEU.AND P0, PT, |R9|, R7, PT ;  /* 0x000000070900720b */ /* 0x000fc80003f0d200 */
[----:B------:R-:W-:Y:S02]  /*1720*/  FSEL R16, R12, R16, !P0 ;  /* 0x000000100c107208 */ /* 0x000fe40004000000 */
[----:B------:R-:W-:Y:S01]  /*1730*/  FSEL R17, R11, R17, !P0 ;  /* 0x000000110b117208 */ /* 0x000fe20004000000 */
[----:B------:R-:W-:Y:S06]  /*1740*/  BRA `(.L_x_16) ;  /* 0x0000000000547947 */ /* 0x000fec0003800000 */
.L_x_15:
[----:B------:R-:W-:-:S14]  /*1750*/  DSETP.NAN.AND P0, PT, R12, R12, PT ;  /* 0x0000000c0c00722a */ /* 0x000fdc0003f08000 */
[----:B------:R-:W-:Y:S05]  /*1760*/  @P0 BRA `(.L_x_17) ;  /* 0x0000000000440947 */ /* 0x000fea0003800000 */
[----:B------:R-:W-:-:S14]  /*1770*/  DSETP.NAN.AND P0, PT, R10, R10, PT ;  /* 0x0000000a0a00722a */ /* 0x000fdc0003f08000 */
[----:B------:R-:W-:Y:S05]  /*1780*/  @P0 BRA `(.L_x_18) ;  /* 0x0000000000300947 */ /* 0x000fea0003800000 */
[----:B------:R-:W-:Y:S01]  /*1790*/  ISETP.NE.AND P0, PT, R22, R7, PT ;  /* 0x000000071600720c */ /* 0x000fe20003f05270 */
[----:B------:R-:W-:Y:S02]  /*17a0*/  IMAD.MOV.U32 R16, RZ, RZ, 0x0 ;  /* 0x00000000ff107424 */ /* 0x000fe400078e00ff */
[----:B------:R-:W-:-:S10]  /*17b0*/  IMAD.MOV.U32 R17, RZ, RZ, -0x80000 ;  /* 0xfff80000ff117424 */ /* 0x000fd400078e00ff */
[----:B------:R-:W-:Y:S05]  /*17c0*/  @!P0 BRA `(.L_x_16) ;  /* 0x0000000000348947 */ /* 0x000fea0003800000 */
[----:B------:R-:W-:Y:S02]  /*17d0*/  ISETP.NE.AND P0, PT, R22, 0x7ff00000, PT ;  /* 0x7ff000001600780c */ /* 0x000fe40003f05270 */
[----:B------:R-:W-:Y:S02]  /*17e0*/  LOP3.LUT R17, R13, 0x80000000, R11, 0x48, !PT ;  /* 0x800000000d117812 */ /* 0x000fe400078e480b */
[----:B------:R-:W-:-:S13]  /*17f0*/  ISETP.EQ.OR P0, PT, R7, RZ, !P0 ;  /* 0x000000ff0700720c */ /* 0x000fda0004702670 */
[----:B------:R-:W-:Y:S01]  /*1800*/  @P0 LOP3.LUT R0, R17, 0x7ff00000, RZ, 0xfc, !PT ;  /* 0x7ff0000011000812 */ /* 0x000fe200078efcff */
[----:B------:R-:W-:Y:S02]  /*1810*/  @!P0 IMAD.MOV.U32 R16, RZ, RZ, RZ ;  /* 0x000000ffff108224 */ /* 0x000fe400078e00ff */
[----:B------:R-:W-:Y:S02]  /*1820*/  @P0 IMAD.MOV.U32 R16, RZ, RZ, RZ ;  /* 0x000000ffff100224 */ /* 0x000fe400078e00ff */
[----:B------:R-:W-:Y:S01]  /*1830*/  @P0 IMAD.MOV.U32 R17, RZ, RZ, R0 ;  /* 0x000000ffff110224 */ /* 0x000fe200078e0000 */
[----:B------:R-:W-:Y:S06]  /*1840*/  BRA `(.L_x_16) ;  /* 0x0000000000147947 */ /* 0x000fec0003800000 */
.L_x_18:
[----:B------:R-:W-:Y:S01]  /*1850*/  LOP3.LUT R17, R11, 0x80000, RZ, 0xfc, !PT ;  /* 0x000800000b117812 */ /* 0x000fe200078efcff */
[----:B------:R-:W-:Y:S01]  /*1860*/  IMAD.MOV.U32 R16, RZ, RZ, R10 ;  /* 0x000000ffff107224 */ /* 0x000fe200078e000a */
[----:B------:R-:W-:Y:S06]  /*1870*/  BRA `(.L_x_16) ;  /* 0x0000000000087947 */ /* 0x000fec0003800000 */
.L_x_17:
[----:B------:R-:W-:Y:S01]  /*1880*/  LOP3.LUT R17, R13, 0x80000, RZ, 0xfc, !PT ;  /* 0x000800000d117812 */ /* 0x000fe200078efcff */
[----:B------:R-:W-:-:S07]  /*1890*/  IMAD.MOV.U32 R16, RZ, RZ, R12 ;  /* 0x000000ffff107224 */ /* 0x000fce00078e000c */
.L_x_16:
[----:B------:R-:W-:Y:S05]  /*18a0*/  BSYNC.RECONVERGENT B2 ;  /* 0x0000000000027941 */ /* 0x000fea0003800200 */
.L_x_14:
[----:B------:R-:W-:Y:S02]  /*18b0*/  IMAD.MOV.U32 R8, RZ, RZ, R4 ;  /* 0x000000ffff087224 */ /* 0x000fe400078e0004 */
[----:B------:R-:W-:-:S04]  /*18c0*/  IMAD.MOV.U32 R9, RZ, RZ, 0x0 ;  /* 0x00000000ff097424 */ /* 0x000fc800078e00ff */
[----:B------:R-:W-:Y:S05]  /*18d0*/  RET.REL.NODEC R8 `(_Z12compute_F_CDPdS_S_S_S_S_S_S_S_ddiidi) ;  /* 0xffffffe408c87950 */ /* 0x000fea0003c3ffff */
.L_x_19:
[----:B------:R-:W-:-:S00]  /*18e0*/  BRA `(.L_x_19) ;  /* 0xfffffffc00fc7947 */ /* 0x000fc0000383ffff */
[----:B------:R-:W-:-:S00]  /*18f0*/  NOP ;  /* 0x0000000000007918 */ /* 0x000fc00000000000 */
        /* <DEDUP_REMOVED lines=8> */
.L_x_154:


//--------------------- .text._Z14compute_F_CD_FPfS_S_S_S_S_S_S_S_ffiifi --------------------------
	.section	.text._Z14compute_F_CD_FPfS_S_S_S_S_S_S_S_ffiifi,"ax",@progbits
	.align	128
        .global         _Z14compute_F_CD_FPfS_S_S_S_S_S_S_S_ffiifi
        .type           _Z14compute_F_CD_FPfS_S_S_S_S_S_S_S_ffiifi,@function
        .size           _Z14compute_F_CD_FPfS_S_S_S_S_S_S_S_ffiifi,(.L_x_155 - _Z14compute_F_CD_FPfS_S_S_S_S_S_S_S_ffiifi)
        .other          _Z14compute_F_CD_FPfS_S_S_S_S_S_S_S_ffiifi,@"STO_CUDA_ENTRY STV_DEFAULT"
_Z14compute_F_CD_FPfS_S_S_S_S_S_S_S_ffiifi:
.text._Z14compute_F_CD_FPfS_S_S_S_S_S_S_S_ffiifi:
        /* <DEDUP_REMOVED lines=9> */
[----:B--2---:R-:W-:-:S07]  /*0090*/  ISETP.GE.AND P0, PT, R2, R3, PT ;  /* 0x000000030200720c */ /* 0x004fce0003f06270 */
[----:B------:R-:W2:Y:S08]  /*00a0*/  S2UR UR7, SR_CgaCtaId ;  /* 0x00000000000779c3 */ /* 0x000eb00000008800 */
[----:B------:R-:W4:Y:S01]  /*00b0*/  LDC R10, c[0x0][0x3d0] ;  /* 0x0000f400ff0a7b82 */ /* 0x000f220000000800 */
[----:B---3--:R-:W-:-:S07]  /*00c0*/  @!P0 IMAD.WIDE R4, R2, 0x4, R4 ;  /* 0x0000000402048825 */ /* 0x008fce00078e0204 */
[----:B------:R-:W3:Y:S01]  /*00d0*/  @!P0 LDC.64 R12, c[0x0][0x3c0] ;  /* 0x0000f000ff0c8b82 */ /* 0x000ee20000000a00 */
[C---:B0-----:R-:W-:Y:S01]  /*00e0*/  @!P0 IMAD.WIDE R6, R2.reuse, 0x4, R6 ;  /* 0x0000000402068825 */ /* 0x041fe200078e0206 */
[----:B-1----:R0:W5:Y:S05]  /*00f0*/  @!P0 LDG.E R15, desc[UR10][R4.64] ;  /* 0x0000000a040f8981 */ /* 0x00216a000c1e1900 */
[----:B------:R1:W5:Y:S01]  /*0100*/  @!P0 LDG.E R6, desc[UR10][R6.64] ;  /* 0x0000000a06068981 */ /* 0x000362000c1e1900 */
[----:B---3--:R-:W-:-:S06]  /*0110*/  @!P0 IMAD.WIDE R12, R2, 0x4, R12 ;  /* 0x00000004020c8825 */ /* 0x008fcc00078e020c */
[----:B------:R-:W3:Y:S01]  /*0120*/  @!P0 LDG.E R13, desc[UR10][R12.64] ;  /* 0x0000000a0c0d8981 */ /* 0x000ee2000c1e1900 */
[----:B------:R-:W-:Y:S02]  /*0130*/  UMOV UR4, 0x400 ;  /* 0x0000040000047882 */ /* 0x000fe40000000000 */
[----:B------:R-:W-:Y:S02]  /*0140*/  UIADD3 UR5, UPT, UPT, UR4, 0x808, URZ ;  /* 0x0000080804057890 */ /* 0x000fe4000fffe0ff */
[----:B------:R-:W-:Y:S02]  /*0150*/  UIADD3 UR6, UPT, UPT, UR4, 0x2020, URZ ;  /* 0x0000202004067890 */ /* 0x000fe4000fffe0ff */
[----:B--2---:R-:W-:Y:S02]  /*0160*/  ULEA UR8, UR7, UR4, 0x18 ;  /* 0x0000000407087291 */ /* 0x004fe4000f8ec0ff */
[----:B------:R-:W-:Y:S02]  /*0170*/  ULEA UR5, UR7, UR5, 0x18 ;  /* 0x0000000507057291 */ /* 0x000fe4000f8ec0ff */
[----:B------:R-:W-:-:S02]  /*0180*/  ULEA UR6, UR7, UR6, 0x18 ;  /* 0x0000000607067291 */ /* 0x000fc4000f8ec0ff */
[C---:B0-----:R-:W-:Y:S02]  /*0190*/  LEA R4, R0.reuse, UR8, 0x2 ;  /* 0x0000000800047c11 */ /* 0x041fe4000f8e10ff */
[C---:B------:R-:W-:Y:S02]  /*01a0*/  LEA R5, R0.reuse, UR5, 0x2 ;  /* 0x0000000500057c11 */ /* 0x040fe4000f8e10ff */
[----:B------:R-:W-:Y:S02]  /*01b0*/  LEA R8, R0, UR6, 0x2 ;  /* 0x0000000600087c11 */ /* 0x000fe4000f8e10ff */
[----:B------:R-:W-:Y:S01]  /*01c0*/  IADD3 R11, PT, PT, R3, -0x1, RZ ;  /* 0xffffffff030b7810 */ /* 0x000fe20007ffe0ff */
[----:B------:R-:W-:Y:S02]  /*01d0*/  UIADD3 UR6, UPT, UPT, UR4, 0x1010, URZ ;  /* 0x0000101004067890 */ /* 0x000fe4000fffe0ff */
[----:B------:R-:W-:Y:S02]  /*01e0*/  UIADD3 UR4, UPT, UPT, UR4, 0x1818, URZ ;  /* 0x0000181804047890 */ /* 0x000fe4000fffe0ff */
[----:B------:R-:W-:-:S02]  /*01f0*/  ULEA UR6, UR7, UR6, 0x18 ;  /* 0x0000000607067291 */ /* 0x000fc4000f8ec0ff */
[----:B------:R-:W-:Y:S01]  /*0200*/  ULEA UR4, UR7, UR4, 0x18 ;  /* 0x0000000407047291 */ /* 0x000fe2000f8ec0ff */
[----:B------:R-:W-:Y:S01]  /*0210*/  BSSY.RECONVERGENT B0, `(.L_x_20) ;  /* 0x0000036000007945 */ /* 0x000fe20003800200 */
[----:B----4-:R-:W-:-:S04]  /*0220*/  ISETP.NE.AND P1, PT, R10, 0x2, PT ;  /* 0x000000020a00780c */ /* 0x010fc80003f25270 */
[----:B-1----:R-:W-:Y:S01]  /*0230*/  LEA R7, R0, UR4, 0x2 ;  /* 0x0000000400077c11 */ /* 0x002fe2000f8e10ff */
[----:B-----5:R-:W-:Y:S04]  /*0240*/  @!P0 STS [R4+0x4], R15 ;  /* 0x0000040f04008388 */ /* 0x020fe80000000800 */
[----:B------:R0:W-:Y:S04]  /*0250*/  @!P0 STS [R5+0x4], R6 ;  /* 0x0000040605008388 */ /* 0x0001e80000000800 */
[----:B---3--:R1:W-:Y:S01]  /*0260*/  @!P0 STS [R8+0x4], R13 ;  /* 0x0000040d08008388 */ /* 0x0083e20000000800 */
[----:B------:R-:W-:Y:S01]  /*0270*/  BAR.SYNC.DEFER_BLOCKING 0x0 ;  /* 0x0000000000007b1d */ /* 0x000fe20000010000 */
[----:B------:R-:W-:-:S04]  /*0280*/  ISETP.GE.AND P0, PT, R2, R11, PT ;  /* 0x0000000b0200720c */ /* 0x000fc80003f06270 */
[----:B------:R-:W-:Y:S02]  /*0290*/  ISETP.LT.OR P0, PT, R2, 0x1, P0 ;  /* 0x000000010200780c */ /* 0x000fe40000701670 */
[----:B0-----:R-:W-:-:S11]  /*02a0*/  LEA R6, R0, UR6, 0x2 ;  /* 0x0000000600067c11 */ /* 0x001fd6000f8e10ff */
[----:B-1----:R-:W-:Y:S05]  /*02b0*/  @P0 BRA `(.L_x_21) ;  /* 0x0000000000ac0947 */ /* 0x002fea0003800000 */
[----:B------:R-:W0:Y:S01]  /*02c0*/  LDC.64 R14, c[0x0][0x390] ;  /* 0x0000e400ff0e7b82 */ /* 0x000e220000000a00 */
[----:B------:R-:W-:Y:S01]  /*02d0*/  ISETP.NE.AND P0, PT, R0, RZ, PT ;  /* 0x000000ff0000720c */ /* 0x000fe20003f05270 */
[----:B------:R-:W1:Y:S06]  /*02e0*/  LDCU.64 UR12, c[0x0][0x3c8] ;  /* 0x00007900ff0c77ac */ /* 0x000e6c0008000a00 */
[----:B------:R-:W2:Y:S06]  /*02f0*/  LDC.64 R12, c[0x0][0x398] ;  /* 0x0000e600ff0c7b82 */ /* 0x000eac0000000a00 */
[----:B------:R-:W-:-:S02]  /*0300*/  @!P0 IADD3 R19, PT, PT, R2, -0x1, RZ ;  /* 0xffffffff02138810 */ /* 0x000fc40007ffe0ff */
[----:B------:R-:W3:Y:S03]  /*0310*/  LDC.64 R16, c[0x0][0x390] ;  /* 0x0000e400ff107b82 */ /* 0x000ee60000000a00 */
[----:B0-----:R-:W-:-:S06]  /*0320*/  @!P0 IMAD.WIDE.U32 R14, R19, 0x4, R14 ;  /* 0x00000004130e8825 */ /* 0x001fcc00078e000e */
[----:B------:R-:W4:Y:S01]  /*0330*/  @!P0 LDG.E R14, desc[UR10][R14.64] ;  /* 0x0000000a0e0e8981 */ /* 0x000f22000c1e1900 */
[----:B--2---:R-:W-:-:S06]  /*0340*/  @!P0 IMAD.WIDE.U32 R18, R19, 0x4, R12 ;  /* 0x0000000413128825 */ /* 0x004fcc00078e000c */
[----:B------:R-:W2:Y:S01]  /*0350*/  @!P0 LDG.E R18, desc[UR10][R18.64] ;  /* 0x0000000a12128981 */ /* 0x000ea2000c1e1900 */
[----:B------:R-:W-:-:S04]  /*0360*/  IADD3 R12, PT, PT, R0, 0x1, RZ ;  /* 0x00000001000c7810 */ /* 0x000fc80007ffe0ff */
[----:B------:R-:W-:Y:S02]  /*0370*/  ISETP.NE.AND P2, PT, R12, R9, PT ;  /* 0x000000090c00720c */ /* 0x000fe40003f45270 */
[----:B------:R-:W0:Y:S11]  /*0380*/  LDC.64 R12, c[0x0][0x398] ;  /* 0x0000e600ff0c7b82 */ /* 0x000e360000000a00 */
[----:B---3--:R-:W-:-:S04]  /*0390*/  @!P2 IMAD.WIDE.U32 R16, R2, 0x4, R16 ;  /* 0x000000040210a825 */ /* 0x008fc800078e0010 */
[----:B0-----:R-:W-:Y:S01]  /*03a0*/  @!P2 IMAD.WIDE.U32 R12, R2, 0x4, R12 ;  /* 0x00000004020ca825 */ /* 0x001fe200078e000c */
[----:B----4-:R-:W-:Y:S04]  /*03b0*/  @!P0 STS [UR8], R14 ;  /* 0x0000000eff008988 */ /* 0x010fe80008000808 */
[----:B--2---:R-:W-:Y:S04]  /*03c0*/  @!P0 STS [UR8+0x808], R18 ;  /* 0x00080812ff008988 */ /* 0x004fe80008000808 */
[----:B------:R-:W-:Y:S04]  /*03d0*/  @P2 LDS R9, [R4+0x8] ;  /* 0x0000080004092984 */ /* 0x000fe80000000800 */
[----:B------:R-:W-:Y:S04]  /*03e0*/  @P2 LDS R20, [R5+0x8] ;  /* 0x0000080005142984 */ /* 0x000fe80000000800 */
[----:B------:R-:W2:Y:S04]  /*03f0*/  @!P2 LDG.E R9, desc[UR10][R16.64+0x4] ;  /* 0x0000040a1009a981 */ /* 0x000ea8000c1e1900 */
[----:B------:R-:W3:Y:S04]  /*0400*/  @!P2 LDG.E R20, desc[UR10][R12.64+0x4] ;  /* 0x0000040a0c14a981 */ /* 0x000ee8000c1e1900 */
[----:B--2---:R-:W-:Y:S04]  /*0410*/  @!P2 STS [R4+0x8], R9 ;  /* 0x000008090400a388 */ /* 0x004fe80000000800 */
[----:B------:R-:W0:Y:S04]  /*0420*/  LDS R14, [R5+0x4] ;  /* 0x00000400050e7984 */ /* 0x000e280000000800 */
[----:B---3--:R-:W-:Y:S04]  /*0430*/  @!P2 STS [R5+0x8], R20 ;  /* 0x000008140500a388 */ /* 0x008fe80000000800 */
[----:B------:R-:W2:Y:S04]  /*0440*/  LDS R19, [R4+0x4] ;  /* 0x0000040004137984 */ /* 0x000ea80000000800 */
[----:B------:R-:W1:Y:S04]  /*0450*/  LDS R21, [R8+0x4] ;  /* 0x0000040008157984 */ /* 0x000e680000000800 */
[----:B------:R-:W3:Y:S01]  /*0460*/  LDS R18, [R5] ;  /* 0x0000000005127984 */ /* 0x000ee20000000800 */
[C---:B0-----:R-:W-:Y:S01]  /*0470*/  FMUL R22, R14.reuse, R14 ;  /* 0x0000000e0e167220 */ /* 0x041fe20000400000 */
[----:B------:R-:W-:-:S03]  /*0480*/  FADD R15, R14, R14 ;  /* 0x0000000e0e0f7221 */ /* 0x000fc60000000000 */
[----:B--2---:R-:W-:Y:S01]  /*0490*/  FFMA R22, R19, R19, R22 ;  /* 0x0000001313167223 */ /* 0x004fe20000000016 */
[----:B------:R-:W-:-:S03]  /*04a0*/  FADD R15, -R15, R20 ;  /* 0x000000140f0f7221 */ /* 0x000fc60000000100 */
[----:B-1----:R-:W-:Y:S01]  /*04b0*/  FFMA R21, R22, UR12, -R21 ;  /* 0x0000000c16157c23 */ /* 0x002fe20008000815 */
[----:B---3--:R-:W-:-:S03]  /*04c0*/  FADD R15, R15, R18 ;  /* 0x000000120f0f7221 */ /* 0x008fc60000000000 */
[----:B------:R-:W-:-:S04]  /*04d0*/  FMUL R14, R14, R21 ;  /* 0x000000150e0e7220 */ /* 0x000fc80000400000 */
[----:B------:R-:W-:-:S05]  /*04e0*/  FFMA R15, R15, -UR13, -R14 ;  /* 0x8000000d0f0f7c23 */ /* 0x000fca000800080e */
[----:B------:R-:W-:Y:S04]  /*04f0*/  STS [R6+0x4], R15 ;  /* 0x0000040f06007388 */ /* 0x000fe80000000800 */
[----:B------:R-:W0:Y:S01]  /*0500*/  LDS R13, [R4] ;  /* 0x00000000040d7984 */ /* 0x000e220000000800 */
[----:B------:R-:W-:-:S04]  /*0510*/  FADD R12, R19, R19 ;  /* 0x00000013130c7221 */ /* 0x000fc80000000000 */
[----:B------:R-:W-:Y:S01]  /*0520*/  FADD R12, -R12, R9 ;  /* 0x000000090c0c7221 */ /* 0x000fe20000000100 */
[----:B------:R-:W-:-:S03]  /*0530*/  FMUL R19, R19, R21 ;  /* 0x0000001513137220 */ /* 0x000fc60000400000 */
[----:B0-----:R-:W-:-:S04]  /*0540*/  FADD R12, R12, R13 ;  /* 0x0000000d0c0c7221 */ /* 0x001fc80000000000 */
[----:B------:R-:W-:-:S05]  /*0550*/  FFMA R12, R12, UR13, R19 ;  /* 0x0000000d0c0c7c23 */ /* 0x000fca0008000013 */
[----:B------:R0:W-:Y:S02]  /*0560*/  STS [R7+0x4], R12 ;  /* 0x0000040c07007388 */ /* 0x0001e40000000800 */
.L_x_21:
[----:B------:R-:W-:Y:S05]  /*0570*/  BSYNC.RECONVERGENT B0 ;  /* 0x0000000000007941 */ /* 0x000fea0003800200 */
.L_x_20:
[----:B------:R-:W-:Y:S01]  /*0580*/  @!P1 BAR.SYNC.DEFER_BLOCKING 0x0 ;  /* 0x0000000000009b1d */ /* 0x000fe20000010000 */
[C---:B------:R-:W-:Y:S02]  /*0590*/  ISETP.NE.AND P1, PT, R2.reuse, RZ, PT ;  /* 0x000000ff0200720c */ /* 0x040fe40003f25270 */
[----:B------:R-:W-:-:S03]  /*05a0*/  ISETP.NE.AND P0, PT, R2, R11, PT ;  /* 0x0000000b0200720c */ /* 0x000fc60003f05270 */
[----:B------:R-:W-:Y:S10]  /*05b0*/  BSSY.RECONVERGENT B0, `(.L_x_22) ;  /* 0x000007f000007945 */ /* 0x000ff40003800200 */
[----:B------:R-:W-:Y:S05]  /*05c0*/  @P0 BRA P1, `(.L_x_23) ;  /* 0x0000000400f40947 */ /* 0x000fea0000800000 */
[----:B------:R-:W-:-:S13]  /*05d0*/  ISETP.GT.AND P0, PT, R10, 0x2, PT ;  /* 0x000000020a00780c */ /* 0x000fda0003f04270 */
[----:B------:R-:W-:Y:S05]  /*05e0*/  @P0 BRA `(.L_x_24) ;  /* 0x0000000000ac0947 */ /* 0x000fea0003800000 */
[----:B------:R-:W-:-:S04]  /*05f0*/  IADD3 R10, PT, PT, R10, -0x1, RZ ;  /* 0xffffffff0a0a7810 */ /* 0x000fc80007ffe0ff */
[----:B------:R-:W-:-:S04]  /*0600*/  VIMNMX.U32 R10, PT, PT, R10, 0x2, PT ;  /* 0x000000020a0a7848 */ /* 0x000fc80003fe0000 */
[----:B------:R-:W-:-:S04]  /*0610*/  SHF.L.U32 R10, R10, 0x2, RZ ;  /* 0x000000020a0a7819 */ /* 0x000fc800000006ff */
[----:B------:R-:W1:Y:S02]  /*0620*/  LDC R8, c[0x2][R10] ;  /* 0x008000000a087b82 */ /* 0x000e640000000800 */
[----:B-1----:R-:W-:-:S04]  /*0630*/  SHF.R.S32.HI R9, RZ, 0x1f, R8 ;  /* 0x0000001fff097819 */ /* 0x002fc80000011408 */
.L_x_102:
[----:B------:R-:W-:Y:S05]  /*0640*/  BRX R8 -0x650                                                            (*"BRANCH_TARGETS .L_x_103,.L_x_104,.L_x_105"*) ;  /* 0xfffffff8086c7949 */ /* 0x000fea000383ffff */
.L_x_104:
[----:B------:R-:W-:Y:S01]  /*0650*/  ISETP.NE.AND P0, PT, R2, R11, PT ;  /* 0x0000000b0200720c */ /* 0x000fe20003f05270 */
[----:B------:R-:W-:-:S12]  /*0660*/  BSSY.RECONVERGENT B1, `(.L_x_25) ;  /* 0x0000019000017945 */ /* 0x000fd80003800200 */
[----:B------:R-:W-:-:S04]  /*0670*/  @P0 IADD3 R0, PT, PT, R0, 0x2, RZ ;  /* 0x0000000200000810 */ /* 0x000fc80007ffe0ff */
[C---:B------:R-:W-:Y:S02]  /*0680*/  LEA R8, R0.reuse, UR8, 0x2 ;  /* 0x0000000800087c11 */ /* 0x040fe4000f8e10ff */
[C---:B------:R-:W-:Y:S02]  /*0690*/  LEA R11, R0.reuse, UR5, 0x2 ;  /* 0x00000005000b7c11 */ /* 0x040fe4000f8e10ff */
[C---:B------:R-:W-:Y:S01]  /*06a0*/  LEA R10, R0.reuse, UR6, 0x2 ;  /* 0x00000006000a7c11 */ /* 0x040fe2000f8e10ff */
[----:B------:R-:W0:Y:S01]  /*06b0*/  LDS R9, [R8] ;  /* 0x0000000008097984 */ /* 0x000e220000000800 */
[----:B------:R-:W-:-:S03]  /*06c0*/  LEA R3, R0, UR4, 0x2 ;  /* 0x0000000400037c11 */ /* 0x000fc6000f8e10ff */
[----:B------:R-:W1:Y:S04]  /*06d0*/  LDS R11, [R11] ;  /* 0x000000000b0b7984 */ /* 0x000e680000000800 */
[----:B------:R-:W2:Y:S04]  /*06e0*/  LDS R10, [R10] ;  /* 0x000000000a0a7984 */ /* 0x000ea80000000800 */
[----:B------:R1:W3:Y:S01]  /*06f0*/  LDS R0, [R3] ;  /* 0x0000000003007984 */ /* 0x0002e20000000800 */
[----:B0-----:R-:W-:-:S04]  /*0700*/  FMUL R12, R9, R9 ;  /* 0x00000009090c7220 */ /* 0x001fc80000400000 */
[----:B-1----:R-:W-:-:S04]  /*0710*/  FFMA R3, R11, R11, R12 ;  /* 0x0000000b0b037223 */ /* 0x002fc8000000000c */
[----:B------:R-:W0:Y:S01]  /*0720*/  MUFU.RCP R12, R3 ;  /* 0x00000003000c7308 */ /* 0x000e220000001000 */
[----:B--2---:R-:W-:-:S04]  /*0730*/  FMUL R13, R10, R11 ;  /* 0x0000000b0a0d7220 */ /* 0x004fc80000400000 */
[----:B---3--:R-:W-:-:S04]  /*0740*/  FFMA R0, R0, R9, -R13 ;  /* 0x0000000900007223 */ /* 0x008fc8000000080d */
[----:B------:R-:W1:Y:S01]  /*0750*/  FCHK P0, R0, R3 ;  /* 0x0000000300007302 */ /* 0x000e620000000000 */
[----:B0-----:R-:W-:-:S04]  /*0760*/  FFMA R15, -R3, R12, 1 ;  /* 0x3f800000030f7423 */ /* 0x001fc8000000010c */
[----:B------:R-:W-:-:S04]  /*0770*/  FFMA R15, R12, R15, R12 ;  /* 0x0000000f0c0f7223 */ /* 0x000fc8000000000c */
[----:B------:R-:W-:-:S04]  /*0780*/  FFMA R8, R0, R15, RZ ;  /* 0x0000000f00087223 */ /* 0x000fc800000000ff */
[----:B------:R-:W-:-:S04]  /*0790*/  FFMA R9, -R3, R8, R0 ;  /* 0x0000000803097223 */ /* 0x000fc80000000100 */
[----:B------:R-:W-:Y:S01]  /*07a0*/  FFMA R8, R15, R9, R8 ;  /* 0x000000090f087223 */ /* 0x000fe20000000008 */
[----:B-1----:R-:W-:Y:S06]  /*07b0*/  @!P0 BRA `(.L_x_26) ;  /* 0x00000000000c8947 */ /* 0x002fec0003800000 */
[----:B------:R-:W-:-:S07]  /*07c0*/  MOV R8, 0x7e0 ;  /* 0x000007e000087802 */ /* 0x000fce0000000f00 */
[----:B------:R-:W-:Y:S05]  /*07d0*/  CALL.REL.NOINC `($__internal_1_$__cuda_sm3x_div_rn_noftz_f32_slowpath) ;  /* 0x0000000800bc7944 */ /* 0x000fea0003c00000 */
[----:B------:R-:W-:-:S07]  /*07e0*/  MOV R8, R0 ;  /* 0x0000000000087202 */ /* 0x000fce0000000f00 */
.L_x_26:
[----:B------:R-:W-:Y:S05]  /*07f0*/  BSYNC.RECONVERGENT B1 ;  /* 0x0000000000017941 */ /* 0x000fea0003800200 */
.L_x_25:
[----:B------:R-:W0:Y:S02]  /*0800*/  LDS R3, [R5+0x4] ;  /* 0x0000040005037984 */ /* 0x000e240000000800 */
[----:B0-----:R-:W-:-:S05]  /*0810*/  FMUL R3, R3, -R8 ;  /* 0x8000000803037220 */ /* 0x001fca0000400000 */
[----:B------:R-:W-:Y:S04]  /*0820*/  STS [R6+0x4], R3 ;  /* 0x0000040306007388 */ /* 0x000fe80000000800 */
[----:B------:R-:W0:Y:S02]  /*0830*/  LDS R9, [R4+0x4] ;  /* 0x0000040004097984 */ /* 0x000e240000000800 */
[----:B0-----:R-:W-:-:S05]  /*0840*/  FMUL R8, R9, R8 ;  /* 0x0000000809087220 */ /* 0x001fca0000400000 */
[----:B------:R0:W-:Y:S01]  /*0850*/  STS [R7+0x4], R8 ;  /* 0x0000040807007388 */ /* 0x0001e20000000800 */
[----:B------:R-:W-:Y:S05]  /*0860*/  BRA `(.L_x_23) ;  /* 0x00000004004c7947 */ /* 0x000fea0003800000 */
.L_x_103:
[----:B------:R1:W-:Y:S04]  /*0870*/  STS [R6+0x4], RZ ;  /* 0x000004ff06007388 */ /* 0x0003e80000000800 */
[----:B------:R1:W-:Y:S01]  /*0880*/  STS [R7+0x4], RZ ;  /* 0x000004ff07007388 */ /* 0x0003e20000000800 */
[----:B------:R-:W-:Y:S05]  /*0890*/  BRA `(.L_x_23) ;  /* 0x0000000400407947 */ /* 0x000fea0003800000 */
.L_x_24:
[----:B------:R-:W-:-:S04]  /*08a0*/  MOV R9, 0xfffffffd ;  /* 0xfffffffd00097802 */ /* 0x000fc80000000f00 */
[----:B------:R-:W-:-:S04]  /*08b0*/  VIADDMNMX.U32 R10, R10, R9, 0x2, PT ;  /* 0x000000020a0a7446 */ /* 0x000fc80003800009 */
[----:B------:R-:W-:-:S04]  /*08c0*/  SHF.L.U32 R0, R10, 0x2, RZ ;  /* 0x000000020a007819 */ /* 0x000fc800000006ff */
[----:B------:R-:W1:Y:S02]  /*08d0*/  LDC R10, c[0x2][R0+0xc] ;  /* 0x00800300000a7b82 */ /* 0x000e640000000800 */
[----:B-1----:R-:W-:-:S04]  /*08e0*/  SHF.R.S32.HI R11, RZ, 0x1f, R10 ;  /* 0x0000001fff0b7819 */ /* 0x002fc8000001140a */
.L_x_106:
[----:B------:R-:W-:Y:S05]  /*08f0*/  BRX R10 -0x900                                                           (*"BRANCH_TARGETS .L_x_107,.L_x_108,.L_x_105"*) ;  /* 0xfffffff40ac07949 */ /* 0x000fea000383ffff */
.L_x_105:
[----:B------:R4:W-:Y:S04]  /*0900*/  STS [R6+0x4], RZ ;  /* 0x000004ff06007388 */ /* 0x0009e80000000800 */
[----:B------:R4:W-:Y:S01]  /*0910*/  STS [R7+0x4], RZ ;  /* 0x000004ff07007388 */ /* 0x0009e20000000800 */
[----:B------:R-:W-:Y:S05]  /*0920*/  BRA `(.L_x_23) ;  /* 0x00000004001c7947 */ /* 0x000fea0003800000 */
.L_x_107:
[----:B------:R-:W1:Y:S01]  /*0930*/  LDS R3, [R5+0x4] ;  /* 0x0000040005037984 */ /* 0x000e620000000800 */
[----:B------:R-:W2:Y:S03]  /*0940*/  LDCU UR7, c[0x0][0x3c8] ;  /* 0x00007900ff0777ac */ /* 0x000ea60008000800 */
[----:B------:R-:W3:Y:S04]  /*0950*/  LDS R0, [R4+0x4] ;  /* 0x0000040004007984 */ /* 0x000ee80000000800 */
[----:B------:R-:W2:Y:S01]  /*0960*/  LDS R8, [R8+0x4] ;  /* 0x0000040008087984 */ /* 0x000ea20000000800 */
[----:B-1----:R-:W-:-:S04]  /*0970*/  FMUL R9, R3, R3 ;  /* 0x0000000303097220 */ /* 0x002fc80000400000 */
[----:B---3--:R-:W-:-:S04]  /*0980*/  FFMA R9, R0, R0, R9 ;  /* 0x0000000000097223 */ /* 0x008fc80000000009 */
[----:B--2---:R-:W-:-:S04]  /*0990*/  FFMA R9, R9, UR7, -R8 ;  /* 0x0000000709097c23 */ /* 0x004fc80008000808 */
[-C--:B------:R-:W-:Y:S01]  /*09a0*/  FMUL R3, R3, -R9.reuse ;  /* 0x8000000903037220 */ /* 0x080fe20000400000 */
[----:B------:R-:W-:-:S04]  /*09b0*/  FMUL R0, R0, R9 ;  /* 0x0000000900007220 */ /* 0x000fc80000400000 */
[----:B------:R3:W-:Y:S04]  /*09c0*/  STS [R6+0x4], R3 ;  /* 0x0000040306007388 */ /* 0x0007e80000000800 */
[----:B------:R3:W-:Y:S01]  /*09d0*/  STS [R7+0x4], R0 ;  /* 0x0000040007007388 */ /* 0x0007e20000000800 */
[----:B------:R-:W-:Y:S05]  /*09e0*/  BRA `(.L_x_23) ;  /* 0x0000000000ec7947 */ /* 0x000fea0003800000 */
.L_x_108:
[----:B------:R-:W-:-:S13]  /*09f0*/  ISETP.NE.AND P0, PT, R2, RZ, PT ;  /* 0x000000ff0200720c */ /* 0x000fda0003f05270 */
[----:B------:R-:W-:Y:S05]  /*0a00*/  @P0 BRA `(.L_x_27) ;  /* 0x0000000000700947 */ /* 0x000fea0003800000 */
[----:B------:R-:W1:Y:S01]  /*0a10*/  LDC.64 R10, c[0x0][0x398] ;  /* 0x0000e600ff0a7b82 */ /* 0x000e620000000a00 */
[----:B------:R-:W2:Y:S01]  /*0a20*/  LDS R15, [R5+0x4] ;  /* 0x00000400050f7984 */ /* 0x000ea20000000800 */
[----:B------:R-:W3:Y:S03]  /*0a30*/  LDCU.64 UR12, c[0x0][0x3c8] ;  /* 0x00007900ff0c77ac */ /* 0x000ee60008000a00 */
[----:B------:R-:W4:Y:S03]  /*0a40*/  LDS R14, [R4+0x4] ;  /* 0x00000400040e7984 */ /* 0x000f260000000800 */
[----:B0-----:R-:W0:Y:S01]  /*0a50*/  LDC.64 R12, c[0x0][0x390] ;  /* 0x0000e400ff0c7b82 */ /* 0x001e220000000a00 */
[----:B------:R-:W-:Y:S04]  /*0a60*/  LDS R9, [R5+0x8] ;  /* 0x0000080005097984 */ /* 0x000fe80000000800 */
[----:B------:R-:W3:Y:S04]  /*0a70*/  LDS R8, [R8+0x4] ;  /* 0x0000040008087984 */ /* 0x000ee80000000800 */
[----:B-1----:R-:W5:Y:S04]  /*0a80*/  LDG.E R0, desc[UR10][R10.64+0xc] ;  /* 0x00000c0a0a007981 */ /* 0x002f68000c1e1900 */
[----:B------:R-:W5:Y:S04]  /*0a90*/  LDG.E R3, desc[UR10][R10.64+0x8] ;  /* 0x0000080a0a037981 */ /* 0x000f68000c1e1900 */
[----:B0-----:R-:W5:Y:S04]  /*0aa0*/  LDG.E R16, desc[UR10][R12.64+0xc] ;  /* 0x00000c0a0c107981 */ /* 0x001f68000c1e1900 */
[----:B------:R-:W5:Y:S01]  /*0ab0*/  LDG.E R19, desc[UR10][R12.64+0x8] ;  /* 0x0000080a0c137981 */ /* 0x000f62000c1e1900 */
[----:B--2---:R-:W-:-:S04]  /*0ac0*/  FMUL R17, R15, R15 ;  /* 0x0000000f0f117220 */ /* 0x004fc80000400000 */
[----:B----4-:R-:W-:-:S04]  /*0ad0*/  FFMA R17, R14, R14, R17 ;  /* 0x0000000e0e117223 */ /* 0x010fc80000000011 */
[----:B---3--:R-:W-:Y:S01]  /*0ae0*/  FFMA R17, R17, UR12, -R8 ;  /* 0x0000000c11117c23 */ /* 0x008fe20008000808 */
[----:B-----5:R-:W-:-:S04]  /*0af0*/  FFMA R0, R3, 4, -R0 ;  /* 0x4080000003007823 */ /* 0x020fc80000000800 */
[----:B------:R-:W-:-:S04]  /*0b00*/  FFMA R0, R9, -5, R0 ;  /* 0xc0a0000009007823 */ /* 0x000fc80000000000 */
[C---:B------:R-:W-:Y:S01]  /*0b10*/  FFMA R0, R15.reuse, 2, R0 ;  /* 0x400000000f007823 */ /* 0x040fe20000000000 */
[----:B------:R-:W-:Y:S01]  /*0b20*/  FMUL R15, R15, R17 ;  /* 0x000000110f0f7220 */ /* 0x000fe20000400000 */
[----:B------:R-:W-:-:S03]  /*0b30*/  FFMA R16, R19, 4, -R16 ;  /* 0x4080000013107823 */ /* 0x000fc60000000810 */
[----:B------:R-:W-:Y:S01]  /*0b40*/  FFMA R15, R0, -UR13, -R15 ;  /* 0x8000000d000f7c23 */ /* 0x000fe2000800080f */
[----:B------:R-:W-:-:S04]  /*0b50*/  FMUL R0, R14, R17 ;  /* 0x000000110e007220 */ /* 0x000fc80000400000 */
[----:B------:R-:W-:Y:S04]  /*0b60*/  STS [R6+0x4], R15 ;  /* 0x0000040f06007388 */ /* 0x000fe80000000800 */
[----:B------:R-:W0:Y:S02]  /*0b70*/  LDS R3, [R4+0x8] ;  /* 0x0000080004037984 */ /* 0x000e240000000800 */
[----:B0-----:R-:W-:-:S04]  /*0b80*/  FFMA R3, R3, -5, R16 ;  /* 0xc0a0000003037823 */ /* 0x001fc80000000010 */
[----:B------:R-:W-:-:S04]  /*0b90*/  FFMA R3, R14, 2, R3 ;  /* 0x400000000e037823 */ /* 0x000fc80000000003 */
[----:B------:R-:W-:-:S05]  /*0ba0*/  FFMA R0, R3, UR13, R0 ;  /* 0x0000000d03007c23 */ /* 0x000fca0008000000 */
[----:B------:R2:W-:Y:S01]  /*0bb0*/  STS [R7+0x4], R0 ;  /* 0x0000040007007388 */ /* 0x0005e20000000800 */
[----:B------:R-:W-:Y:S05]  /*0bc0*/  BRA `(.L_x_23) ;  /* 0x0000000000747947 */ /* 0x000fea0003800000 */
.L_x_27:
[----:B------:R-:W1:Y:S01]  /*0bd0*/  LDC.64 R10, c[0x0][0x398] ;  /* 0x0000e600ff0a7b82 */ /* 0x000e620000000a00 */
[----:B------:R-:W2:Y:S01]  /*0be0*/  LDS R15, [R5+0x4] ;  /* 0x00000400050f7984 */ /* 0x000ea20000000800 */
[----:B------:R-:W3:Y:S03]  /*0bf0*/  LDCU.64 UR12, c[0x0][0x3c8] ;  /* 0x00007900ff0c77ac */ /* 0x000ee60008000a00 */
[----:B------:R-:W4:Y:S03]  /*0c00*/  LDS R14, [R4+0x4] ;  /* 0x00000400040e7984 */ /* 0x000f260000000800 */
[----:B0-----:R-:W0:Y:S01]  /*0c10*/  LDC.64 R12, c[0x0][0x390] ;  /* 0x0000e400ff0c7b82 */ /* 0x001e220000000a00 */
[----:B------:R-:W3:Y:S01]  /*0c20*/  LDS R8, [R8] ;  /* 0x0000000008087984 */ /* 0x000ee20000000800 */
[----:B-1----:R-:W-:-:S05]  /*0c30*/  IMAD.WIDE R10, R3, 0x4, R10 ;  /* 0x00000004030a7825 */ /* 0x002fca00078e020a */
[----:B------:R-:W5:Y:S04]  /*0c40*/  LDG.E R0, desc[UR10][R10.64+-0x10] ;  /* 0xfffff00a0a007981 */ /* 0x000f68000c1e1900 */
[----:B------:R-:W5:Y:S01]  /*0c50*/  LDG.E R9, desc[UR10][R10.64+-0xc] ;  /* 0xfffff40a0a097981 */ /* 0x000f62000c1e1900 */
[----:B0-----:R-:W-:-:S03]  /*0c60*/  IMAD.WIDE R12, R3, 0x4, R12 ;  /* 0x00000004030c7825 */ /* 0x001fc600078e020c */
[----:B------:R-:W0:Y:S04]  /*0c70*/  LDS R3, [R5] ;  /* 0x0000000005037984 */ /* 0x000e280000000800 */
[----:B------:R-:W5:Y:S04]  /*0c80*/  LDG.E R16, desc[UR10][R12.64+-0x10] ;  /* 0xfffff00a0c107981 */ /* 0x000f68000c1e1900 */
[----:B------:R-:W5:Y:S01]  /*0c90*/  LDG.E R19, desc[UR10][R12.64+-0xc] ;  /* 0xfffff40a0c137981 */ /* 0x000f62000c1e1900 */
[----:B--2---:R-:W-:-:S04]  /*0ca0*/  FMUL R17, R15, R15 ;  /* 0x0000000f0f117220 */ /* 0x004fc80000400000 */
[----:B----4-:R-:W-:-:S04]  /*0cb0*/  FFMA R17, R14, R14, R17 ;  /* 0x0000000e0e117223 */ /* 0x010fc80000000011 */
[----:B---3--:R-:W-:Y:S01]  /*0cc0*/  FFMA R17, R17, UR12, -R8 ;  /* 0x0000000c11117c23 */ /* 0x008fe20008000808 */
[----:B-----5:R-:W-:-:S04]  /*0cd0*/  FFMA R0, R9, 4, -R0 ;  /* 0x4080000009007823 */ /* 0x020fc80000000800 */
[----:B0-----:R-:W-:-:S04]  /*0ce0*/  FFMA R0, R3, -5, R0 ;  /* 0xc0a0000003007823 */ /* 0x001fc80000000000 */
[C---:B------:R-:W-:Y:S01]  /*0cf0*/  FFMA R0, R15.reuse, 2, R0 ;  /* 0x400000000f007823 */ /* 0x040fe20000000000 */
[----:B------:R-:W-:Y:S01]  /*0d00*/  FMUL R15, R15, R17 ;  /* 0x000000110f0f7220 */ /* 0x000fe20000400000 */
[----:B------:R-:W-:-:S03]  /*0d10*/  FFMA R16, R19, 4, -R16 ;  /* 0x4080000013107823 */ /* 0x000fc60000000810 */
[----:B------:R-:W-:Y:S01]  /*0d20*/  FFMA R15, R0, -UR13, -R15 ;  /* 0x8000000d000f7c23 */ /* 0x000fe2000800080f */
[----:B------:R-:W-:-:S04]  /*0d30*/  FMUL R0, R14, R17 ;  /* 0x000000110e007220 */ /* 0x000fc80000400000 */
[----:B------:R-:W-:Y:S04]  /*0d40*/  STS [R6+0x4], R15 ;  /* 0x0000040f06007388 */ /* 0x000fe80000000800 */
[----:B------:R-:W0:Y:S02]  /*0d50*/  LDS R3, [R4] ;  /* 0x0000000004037984 */ /* 0x000e240000000800 */
[----:B0-----:R-:W-:-:S04]  /*0d60*/  FFMA R3, R3, -5, R16 ;  /* 0xc0a0000003037823 */ /* 0x001fc80000000010 */
[----:B------:R-:W-:-:S04]  /*0d70*/  FFMA R3, R14, 2, R3 ;  /* 0x400000000e037823 */ /* 0x000fc80000000003 */
[----:B------:R-:W-:-:S05]  /*0d80*/  FFMA R0, R3, UR13, R0 ;  /* 0x0000000d03007c23 */ /* 0x000fca0008000000 */
[----:B------:R1:W-:Y:S02]  /*0d90*/  STS [R7+0x4], R0 ;  /* 0x0000040007007388 */ /* 0x0003e40000000800 */
.L_x_23:
[----:B------:R-:W-:Y:S05]  /*0da0*/  BSYNC.RECONVERGENT B0 ;  /* 0x0000000000007941 */ /* 0x000fea0003800200 */
.L_x_22:
[----:B------:R-:W5:Y:S02]  /*0db0*/  LDCU UR7, c[0x0][0x3d4] ;  /* 0x00007a80ff0777ac */ /* 0x000f640008000800 */
[----:B-----5:R-:W-:-:S13]  /*0dc0*/  ISETP.GE.AND P0, PT, R2, UR7, PT ;  /* 0x0000000702007c0c */ /* 0x020fda000bf06270 */
[----:B------:R-:W-:Y:S05]  /*0dd0*/  @P0 EXIT ;  /* 0x000000000000094d */ /* 0x000fea0003800000 */
[----:B---3--:R-:W3:Y:S01]  /*0de0*/  LDC R3, c[0x0][0x3dc] ;  /* 0x0000f700ff037b82 */ /* 0x008ee20000000800 */
[----:B-12---:R-:W-:-:S04]  /*0df0*/  MOV R0, 0xfffffffe ;  /* 0xfffffffe00007802 */ /* 0x006fc80000000f00 */
[----:B---3--:R-:W-:-:S04]  /*0e00*/  VIADDMNMX.U32 R0, R3, R0, 0x2, PT ;  /* 0x0000000203007446 */ /* 0x008fc80003800000 */
[----:B------:R-:W-:-:S04]  /*0e10*/  SHF.L.U32 R0, R0, 0x2, RZ ;  /* 0x0000000200007819 */ /* 0x000fc800000006ff */
[----:B0-----:R-:W0:Y:S02]  /*0e20*/  LDC R8, c[0x2][R0+0x18] ;  /* 0x0080060000087b82 */ /* 0x001e240000000800 */
[----:B0-----:R-:W-:-:S04]  /*0e30*/  SHF.R.S32.HI R9, RZ, 0x1f, R8 ;  /* 0x0000001fff097819 */ /* 0x001fc80000011408 */
.L_x_110:
[----:B------:R-:W-:Y:S05]  /*0e40*/  BRX R8 -0xe50                                                            (*"BRANCH_TARGETS .L_x_111,.L_x_112,.L_x_113"*) ;  /* 0xfffffff0086c7949 */ /* 0x000fea000383ffff */
.L_x_113:
[----:B------:R-:W-:-:S13]  /*0e50*/  ISETP.NE.AND P0, PT, R3, 0x1, PT ;  /* 0x000000010300780c */ /* 0x000fda0003f05270 */
[----:B------:R-:W-:Y:S05]  /*0e60*/  @P0 EXIT ;  /* 0x000000000000094d */ /* 0x000fea0003800000 */
[----:B------:R-:W0:Y:S01]  /*0e70*/  LDS R17, [R6+0x4] ;  /* 0x0000040006117984 */ /* 0x000e220000000800 */
[----:B------:R-:W1:Y:S01]  /*0e80*/  LDC.64 R8, c[0x0][0x380] ;  /* 0x0000e000ff087b82 */ /* 0x000e620000000a00 */
[----:B------:R-:W4:Y:S02]  /*0e90*/  LDCU UR4, c[0x0][0x3d8] ;  /* 0x00007b00ff0477ac */ /* 0x000f240008000800 */
[----:B------:R-:W4:Y:S04]  /*0ea0*/  LDS R4, [R4+0x4] ;  /* 0x0000040004047984 */ /* 0x000f280000000800 */
[----:B------:R4:W2:Y:S01]  /*0eb0*/  LDS R0, [R7+0x4] ;  /* 0x0000040007007984 */ /* 0x0008a20000000800 */
[----:B------:R-:W3:Y:S03]  /*0ec0*/  LDC.64 R10, c[0x0][0x388] ;  /* 0x0000e200ff0a7b82 */ /* 0x000ee60000000a00 */
[----:B------:R-:W5:Y:S05]  /*0ed0*/  LDS R5, [R5+0x4] ;  /* 0x0000040005057984 */ /* 0x000f6a0000000800 */
[----:B------:R-:W4:Y:S08]  /*0ee0*/  LDC.64 R12, c[0x0][0x3a0] ;  /* 0x0000e800ff0c7b82 */ /* 0x000f300000000a00 */
[----:B------:R-:W5:Y:S01]  /*0ef0*/  LDC.64 R14, c[0x0][0x3a8] ;  /* 0x0000ea00ff0e7b82 */ /* 0x000f620000000a00 */
[----:B-1----:R-:W-:-:S04]  /*0f00*/  IMAD.WIDE R8, R2, 0x4, R8 ;  /* 0x0000000402087825 */ /* 0x002fc800078e0208 */
[C---:B---3--:R-:W-:Y:S01]  /*0f10*/  IMAD.WIDE R10, R2.reuse, 0x4, R10 ;  /* 0x00000004020a7825 */ /* 0x048fe200078e020a */
[----:B0-----:R-:W-:Y:S03]  /*0f20*/  STG.E desc[UR10][R8.64], R17 ;  /* 0x0000001108007986 */ /* 0x001fe6000c10190a */
[----:B----4-:R-:W-:-:S04]  /*0f30*/  IMAD.WIDE R12, R2, 0x4, R12 ;  /* 0x00000004020c7825 */ /* 0x010fc800078e020c */
[----:B------:R-:W-:Y:S01]  /*0f40*/  FFMA R7, R17, UR4, R4 ;  /* 0x0000000411077c23 */ /* 0x000fe20008000004 */
[----:B--2---:R-:W-:Y:S01]  /*0f50*/  STG.E desc[UR10][R10.64], R0 ;  /* 0x000000000a007986 */ /* 0x004fe2000c10190a */
[----:B-----5:R-:W-:-:S04]  /*0f60*/  IMAD.WIDE R2, R2, 0x4, R14 ;  /* 0x0000000402027825 */ /* 0x020fc800078e020e */
[----:B------:R-:W-:Y:S01]  /*0f70*/  FFMA R5, R0, UR4, R5 ;  /* 0x0000000400057c23 */ /* 0x000fe20008000005 */
[----:B------:R-:W-:Y:S04]  /*0f80*/  STG.E desc[UR10][R12.64], R7 ;  /* 0x000000070c007986 */ /* 0x000fe8000c10190a */
[----:B------:R-:W-:Y:S01]  /*0f90*/  STG.E desc[UR10][R2.64], R5 ;  /* 0x0000000502007986 */ /* 0x000fe2000c10190a */
[----:B------:R-:W-:Y:S05]  /*0fa0*/  EXIT ;  /* 0x000000000000794d */ /* 0x000fea0003800000 */
.L_x_111:
[----:B------:R-:W0:Y:S01]  /*0fb0*/  LDC.64 R4, c[0x0][0x380] ;  /* 0x0000e000ff047b82 */ /* 0x000e220000000a00 */
[----:B------:R-:W1:Y:S01]  /*0fc0*/  LDS R19, [R6+0x4] ;  /* 0x0000040006137984 */ /* 0x000e620000000800 */
[----:B------:R-:W2:Y:S03]  /*0fd0*/  LDCU UR4, c[0x0][0x3d8] ;  /* 0x00007b00ff0477ac */ /* 0x000ea60008000800 */
[----:B------:R4:W3:Y:S03]  /*0fe0*/  LDS R21, [R7+0x4] ;  /* 0x0000040007157984 */ /* 0x0008e60000000800 */
[----:B------:R-:W5:Y:S08]  /*0ff0*/  LDC.64 R14, c[0x0][0x3a8] ;  /* 0x0000ea00ff0e7b82 */ /* 0x000f700000000a00 */
[----:B----4-:R-:W4:Y:S01]  /*1000*/  LDC.64 R6, c[0x0][0x3b8] ;  /* 0x0000ee00ff067b82 */ /* 0x010f220000000a00 */
[----:B0-----:R-:W-:-:S07]  /*1010*/  IMAD.WIDE R8, R2, 0x4, R4 ;  /* 0x0000000402087825 */ /* 0x001fce00078e0204 */
[----:B------:R-:W0:Y:S01]  /*1020*/  LDC.64 R4, c[0x0][0x388] ;  /* 0x0000e200ff047b82 */ /* 0x000e220000000a00 */
[----:B------:R-:W1:Y:S01]  /*1030*/  LDG.E R0, desc[UR10][R8.64] ;  /* 0x0000000a08007981 */ /* 0x000e62000c1e1900 */
[----:B0-----:R-:W-:-:S06]  /*1040*/  IMAD.WIDE R10, R2, 0x4, R4 ;  /* 0x00000004020a7825 */ /* 0x001fcc00078e0204 */
[----:B------:R-:W0:Y:S01]  /*1050*/  LDC.64 R4, c[0x0][0x3a0] ;  /* 0x0000e800ff047b82 */ /* 0x000e220000000a00 */
[----:B-1----:R-:W-:-:S05]  /*1060*/  FFMA R3, R19, 2, R0 ;  /* 0x4000000013037823 */ /* 0x002fca0000000000 */
[----:B------:R2:W-:Y:S04]  /*1070*/  STG.E desc[UR10][R8.64], R3 ;  /* 0x0000000308007986 */ /* 0x0005e8000c10190a */
[----:B------:R-:W3:Y:S01]  /*1080*/  LDG.E R0, desc[UR10][R10.64] ;  /* 0x0000000a0a007981 */ /* 0x000ee2000c1e1900 */
[----:B0-----:R-:W-:Y:S02]  /*1090*/  IMAD.WIDE R12, R2, 0x4, R4 ;  /* 0x00000004020c7825 */ /* 0x001fe400078e0204 */
[----:B------:R-:W0:Y:S02]  /*10a0*/  LDC.64 R4, c[0x0][0x3b0] ;  /* 0x0000ec00ff047b82 */ /* 0x000e240000000a00 */
[----:B---3--:R-:W-:-:S05]  /*10b0*/  FFMA R17, R21, 2, R0 ;  /* 0x4000000015117823 */ /* 0x008fca0000000000 */
[----:B------:R-:W-:Y:S04]  /*10c0*/  STG.E desc[UR10][R10.64], R17 ;  /* 0x000000110a007986 */ /* 0x000fe8000c10190a */
[----:B------:R-:W2:Y:S01]  /*10d0*/  LDG.E R12, desc[UR10][R12.64] ;  /* 0x0000000a0c0c7981 */ /* 0x000ea2000c1e1900 */
[----:B0-----:R-:W-:-:S04]  /*10e0*/  IMAD.WIDE R4, R2, 0x4, R4 ;  /* 0x0000000402047825 */ /* 0x001fc800078e0204 */
[----:B-----5:R-:W-:-:S04]  /*10f0*/  IMAD.WIDE R14, R2, 0x4, R14 ;  /* 0x00000004020e7825 */ /* 0x020fc800078e020e */
[----:B--2---:R-:W-:-:S05]  /*1100*/  FFMA R9, R19, UR4, R12 ;  /* 0x0000000413097c23 */ /* 0x004fca000800000c */
[----:B------:R-:W-:Y:S04]  /*1110*/  STG.E desc[UR10][R4.64], R9 ;  /* 0x0000000904007986 */ /* 0x000fe8000c10190a */
[----:B------:R-:W2:Y:S01]  /*1120*/  LDG.E R14, desc[UR10][R14.64] ;  /* 0x0000000a0e0e7981 */ /* 0x000ea2000c1e1900 */
[----:B----4-:R-:W-:-:S04]  /*1130*/  IMAD.WIDE R2, R2, 0x4, R6 ;  /* 0x0000000402027825 */ /* 0x010fc800078e0206 */
[----:B--2---:R-:W-:-:S05]  /*1140*/  FFMA R7, R21, UR4, R14 ;  /* 0x0000000415077c23 */ /* 0x004fca000800000e */
[----:B------:R-:W-:Y:S01]  /*1150*/  STG.E desc[UR10][R2.64], R7 ;  /* 0x0000000702007986 */ /* 0x000fe2000c10190a */
[----:B------:R-:W-:Y:S05]  /*1160*/  EXIT ;  /* 0x000000000000794d */ /* 0x000fea0003800000 */
.L_x_112:
[----:B------:R-:W0:Y:S01]  /*1170*/  LDC.64 R8, c[0x0][0x380] ;  /* 0x0000e000ff087b82 */ /* 0x000e220000000a00 */
[----:B------:R-:W1:Y:S01]  /*1180*/  LDS R3, [R6+0x4] ;  /* 0x0000040006037984 */ /* 0x000e620000000800 */
[----:B------:R-:W2:Y:S06]  /*1190*/  LDCU UR4, c[0x0][0x3d8] ;  /* 0x00007b00ff0477ac */ /* 0x000eac0008000800 */
[----:B------:R-:W3:Y:S08]  /*11a0*/  LDC.64 R4, c[0x0][0x3a0] ;  /* 0x0000e800ff047b82 */ /* 0x000ef00000000a00 */
[----:B------:R-:W5:Y:S01]  /*11b0*/  LDC.64 R12, c[0x0][0x388] ;  /* 0x0000e200ff0c7b82 */ /* 0x000f620000000a00 */
[----:B0-----:R-:W-:-:S07]  /*11c0*/  IMAD.WIDE R8, R2, 0x4, R8 ;  /* 0x0000000402087825 */ /* 0x001fce00078e0208 */
[----:B------:R-:W0:Y:S01]  /*11d0*/  LDC.64 R10, c[0x0][0x3a8] ;  /* 0x0000ea00ff0a7b82 */ /* 0x000e220000000a00 */
[----:B------:R4:W1:Y:S01]  /*11e0*/  LDG.E R8, desc[UR10][R8.64] ;  /* 0x0000000a08087981 */ /* 0x000862000c1e1900 */
[----:B---3--:R-:W-:-:S05]  /*11f0*/  IMAD.WIDE R4, R2, 0x4, R4 ;  /* 0x0000000402047825 */ /* 0x008fca00078e0204 */
[----:B------:R-:W2:Y:S01]  /*1200*/  LDG.E R0, desc[UR10][R4.64] ;  /* 0x0000000a04007981 */ /* 0x000ea2000c1e1900 */
[----:B-----5:R-:W-:-:S03]  /*1210*/  IMAD.WIDE R12, R2, 0x4, R12 ;  /* 0x00000004020c7825 */ /* 0x020fc600078e020c */
[----:B----4-:R-:W3:Y:S01]  /*1220*/  LDS R9, [R7+0x4] ;  /* 0x0000040007097984 */ /* 0x010ee20000000800 */
[----:B0-----:R-:W-:-:S04]  /*1230*/  IMAD.WIDE R10, R2, 0x4, R10 ;  /* 0x00000004020a7825 */ /* 0x001fc800078e020a */
[----:B-1----:R-:W-:-:S04]  /*1240*/  FADD R3, R3, R8 ;  /* 0x0000000803037221 */ /* 0x002fc80000000000 */
[----:B--2---:R-:W-:-:S05]  /*1250*/  FFMA R3, R3, UR4, R0 ;  /* 0x0000000403037c23 */ /* 0x004fca0008000000 */
[----:B------:R-:W-:Y:S04]  /*1260*/  STG.E desc[UR10][R4.64], R3 ;  /* 0x0000000304007986 */ /* 0x000fe8000c10190a */
[----:B------:R-:W3:Y:S04]  /*1270*/  LDG.E R12, desc[UR10][R12.64] ;  /* 0x0000000a0c0c7981 */ /* 0x000ee8000c1e1900 */
[----:B------:R-:W2:Y:S01]  /*1280*/  LDG.E R0, desc[UR10][R10.64] ;  /* 0x0000000a0a007981 */ /* 0x000ea2000c1e1900 */
[----:B---3--:R-:W-:-:S04]  /*1290*/  FADD R9, R12, R9 ;  /* 0x000000090c097221 */ /* 0x008fc80000000000 */
[----:B--2---:R-:W-:-:S05]  /*12a0*/  FFMA R9, R9, UR4, R0 ;  /* 0x0000000409097c23 */ /* 0x004fca0008000000 */
[----:B------:R-:W-:Y:S01]  /*12b0*/  STG.E desc[UR10][R10.64], R9 ;  /* 0x000000090a007986 */ /* 0x000fe2000c10190a */
[----:B------:R-:W-:Y:S05]  /*12c0*/  EXIT ;  /* 0x000000000000794d */ /* 0x000fea0003800000 */
        .weak           $__internal_1_$__cuda_sm3x_div_rn_noftz_f32_slowpath
        .type           $__internal_1_$__cuda_sm3x_div_rn_noftz_f32_slowpath,@function
        .size           $__internal_1_$__cuda_sm3x_div_rn_noftz_f32_slowpath,(.L_x_155 - $__internal_1_$__cuda_sm3x_div_rn_noftz_f32_slowpath)
$__internal_1_$__cuda_sm3x_div_rn_noftz_f32_slowpath:
[----:B------:R-:W-:Y:S01]  /*12d0*/  SHF.R.U32.HI R10, RZ, 0x17, R3 ;  /* 0x00000017ff0a7819 */ /* 0x000fe20000011603 */
[----:B------:R-:W-:Y:S01]  /*12e0*/  BSSY.RECONVERGENT B2, `(.L_x_28) ;  /* 0x0000064000027945 */ /* 0x000fe20003800200 */
[----:B------:R-:W-:Y:S02]  /*12f0*/  SHF.R.U32.HI R9, RZ, 0x17, R0 ;  /* 0x00000017ff097819 */ /* 0x000fe40000011600 */
[----:B------:R-:W-:Y:S02]  /*1300*/  LOP3.LUT R10, R10, 0xff, RZ, 0xc0, !PT ;  /* 0x000000ff0a0a7812 */ /* 0x000fe400078ec0ff */
[----:B------:R-:W-:Y:S02]  /*1310*/  LOP3.LUT R11, R9, 0xff, RZ, 0xc0, !PT ;  /* 0x000000ff090b7812 */ /* 0x000fe400078ec0ff */
[----:B------:R-:W-:Y:S02]  /*1320*/  IADD3 R15, PT, PT, R10, -0x1, RZ ;  /* 0xffffffff0a0f7810 */ /* 0x000fe40007ffe0ff */
[----:B------:R-:W-:-:S02]  /*1330*/  IADD3 R14, PT, PT, R11, -0x1, RZ ;  /* 0xffffffff0b0e7810 */ /* 0x000fc40007ffe0ff */
[----:B------:R-:W-:Y:S02]  /*1340*/  ISETP.GT.U32.AND P0, PT, R15, 0xfd, PT ;  /* 0x000000fd0f00780c */ /* 0x000fe40003f04070 */
[----:B------:R-:W-:Y:S02]  /*1350*/  MOV R12, R0 ;  /* 0x00000000000c7202 */ /* 0x000fe40000000f00 */
[----:B------:R-:W-:Y:S02]  /*1360*/  ISETP.GT.U32.OR P0, PT, R14, 0xfd, P0 ;  /* 0x000000fd0e00780c */ /* 0x000fe40000704470 */
[----:B------:R-:W-:-:S11]  /*1370*/  MOV R13, R3 ;  /* 0x00000003000d7202 */ /* 0x000fd60000000f00 */
[----:B------:R-:W-:Y:S01]  /*1380*/  @!P0 MOV R9, RZ ;  /* 0x000000ff00098202 */ /* 0x000fe20000000f00 */
[----:B------:R-:W-:Y:S06]  /*1390*/  @!P0 BRA `(.L_x_29) ;  /* 0x00000000005c8947 */ /* 0x000fec0003800000 */
[----:B------:R-:W-:Y:S02]  /*13a0*/  FSETP.GTU.FTZ.AND P0, PT, |R0|, +INF , PT ;  /* 0x7f8000000000780b */ /* 0x000fe40003f1c200 */
[----:B------:R-:W-:-:S04]  /*13b0*/  FSETP.GTU.FTZ.AND P1, PT, |R3|, +INF , PT ;  /* 0x7f8000000300780b */ /* 0x000fc80003f3c200 */
[----:B------:R-:W-:-:S13]  /*13c0*/  PLOP3.LUT P0, PT, P0, P1, PT, 0xf8, 0x8f ;  /* 0x00000000008f781c */ /* 0x000fda0000703f70 */
[----:B------:R-:W-:Y:S05]  /*13d0*/  @P0 BRA `(.L_x_30) ;  /* 0x00000004004c0947 */ /* 0x000fea0003800000 */
[----:B------:R-:W-:-:S13]  /*13e0*/  LOP3.LUT P0, RZ, R13, 0x7fffffff, R12, 0xc8, !PT ;  /* 0x7fffffff0dff7812 */ /* 0x000fda000780c80c */
[----:B------:R-:W-:Y:S05]  /*13f0*/  @!P0 BRA `(.L_x_31) ;  /* 0x00000004003c8947 */ /* 0x000fea0003800000 */
[C---:B------:R-:W-:Y:S02]  /*1400*/  FSETP.NEU.FTZ.AND P2, PT, |R0|.reuse, +INF , PT ;  /* 0x7f8000000000780b */ /* 0x040fe40003f5d200 */
[----:B------:R-:W-:Y:S02]  /*1410*/  FSETP.NEU.FTZ.AND P1, PT, |R3|, +INF , PT ;  /* 0x7f8000000300780b */ /* 0x000fe40003f3d200 */
[----:B------:R-:W-:-:S11]  /*1420*/  FSETP.NEU.FTZ.AND P0, PT, |R0|, +INF , PT ;  /* 0x7f8000000000780b */ /* 0x000fd60003f1d200 */
[----:B------:R-:W-:Y:S05]  /*1430*/  @!P1 BRA !P2, `(.L_x_31) ;  /* 0x00000004002c9947 */ /* 0x000fea0005000000 */
[----:B------:R-:W-:-:S04]  /*1440*/  LOP3.LUT P2, RZ, R12, 0x7fffffff, RZ, 0xc0, !PT ;  /* 0x7fffffff0cff7812 */ /* 0x000fc8000784c0ff */
[----:B------:R-:W-:-:S13]  /*1450*/  PLOP3.LUT P1, PT, P1, P2, PT, 0x2f, 0xf2 ;  /* 0x0000000000f2781c */ /* 0x000fda0000f24577 */
[----:B------:R-:W-:Y:S05]  /*1460*/  @P1 BRA `(.L_x_32) ;  /* 0x0000000400181947 */ /* 0x000fea0003800000 */
[----:B------:R-:W-:-:S04]  /*1470*/  LOP3.LUT P1, RZ, R13, 0x7fffffff, RZ, 0xc0, !PT ;  /* 0x7fffffff0dff7812 */ /* 0x000fc8000782c0ff */
[----:B------:R-:W-:-:S13]  /*1480*/  PLOP3.LUT P0, PT, P0, P1, PT, 0x2f, 0xf2 ;  /* 0x0000000000f2781c */ /* 0x000fda0000702577 */
[----:B------:R-:W-:Y:S05]  /*1490*/  @P0 BRA `(.L_x_33) ;  /* 0x0000000400000947 */ /* 0x000fea0003800000 */
[----:B------:R-:W-:Y:S02]  /*14a0*/  ISETP.GE.AND P0, PT, R14, RZ, PT ;  /* 0x000000ff0e00720c */ /* 0x000fe40003f06270 */
[----:B------:R-:W-:-:S11]  /*14b0*/  ISETP.GE.AND P1, PT, R15, RZ, PT ;  /* 0x000000ff0f00720c */ /* 0x000fd60003f26270 */
[----:B------:R-:W-:Y:S01]  /*14c0*/  @P0 MOV R9, RZ ;  /* 0x000000ff00090202 */ /* 0x000fe20000000f00 */
[----:B------:R-:W-:Y:S01]  /*14d0*/  @!P0 FFMA R12, R0, 1.84467440737095516160e+19, RZ ;  /* 0x5f800000000c8823 */ /* 0x000fe200000000ff */
[----:B------:R-:W-:Y:S01]  /*14e0*/  @!P0 MOV R9, 0xffffffc0 ;  /* 0xffffffc000098802 */ /* 0x000fe20000000f00 */
[----:B------:R-:W-:-:S03]  /*14f0*/  @!P1 FFMA R13, R3, 1.84467440737095516160e+19, RZ ;  /* 0x5f800000030d9823 */ /* 0x000fc600000000ff */
[----:B------:R-:W-:-:S07]  /*1500*/  @!P1 IADD3 R9, PT, PT, R9, 0x40, RZ ;  /* 0x0000004009099810 */ /* 0x000fce0007ffe0ff */
.L_x_29:
[----:B------:R-:W-:Y:S01]  /*1510*/  LEA R0, R10, 0xc0800000, 0x17 ;  /* 0xc08000000a007811 */ /* 0x000fe200078eb8ff */
[----:B------:R-:W-:Y:S01]  /*1520*/  BSSY.RECONVERGENT B3, `(.L_x_34) ;  /* 0x0000036000037945 */ /* 0x000fe20003800200 */
[----:B------:R-:W-:Y:S02]  /*1530*/  IADD3 R11, PT, PT, R11, -0x7f, RZ ;  /* 0xffffff810b0b7810 */ /* 0x000fe40007ffe0ff */
[----:B------:R-:W-:Y:S02]  /*1540*/  IADD3 R13, PT, PT, -R0, R13, RZ ;  /* 0x0000000d000d7210 */ /* 0x000fe40007ffe1ff */
[C---:B------:R-:W-:Y:S01]  /*1550*/  IADD3 R10, PT, PT, R11.reuse, 0x7f, -R10 ;  /* 0x0000007f0b0a7810 */ /* 0x040fe20007ffe80a */
[----:B------:R-:W-:Y:S01]  /*1560*/  IMAD R0, R11, -0x800000, R12 ;  /* 0xff8000000b007824 */ /* 0x000fe200078e020c */
[----:B------:R-:W0:Y:S01]  /*1570*/  MUFU.RCP R3, R13 ;  /* 0x0000000d00037308 */ /* 0x000e220000001000 */
[----:B------:R-:W-:Y:S01]  /*1580*/  FADD.FTZ R15, -R13, -RZ ;  /* 0x800000ff0d0f7221 */ /* 0x000fe20000010100 */
[----:B------:R-:W-:-:S03]  /*1590*/  IADD3 R10, PT, PT, R10, R9, RZ ;  /* 0x000000090a0a7210 */ /* 0x000fc60007ffe0ff */
[----:B0-----:R-:W-:-:S04]  /*15a0*/  FFMA R14, R3, R15, 1 ;  /* 0x3f800000030e7423 */ /* 0x001fc8000000000f */
[----:B------:R-:W-:-:S04]  /*15b0*/  FFMA R14, R3, R14, R3 ;  /* 0x0000000e030e7223 */ /* 0x000fc80000000003 */
[----:B------:R-:W-:-:S04]  /*15c0*/  FFMA R3, R0, R14, RZ ;  /* 0x0000000e00037223 */ /* 0x000fc800000000ff */
[----:B------:R-:W-:-:S04]  /*15d0*/  FFMA R12, R15, R3, R0 ;  /* 0x000000030f0c7223 */ /* 0x000fc80000000000 */
[----:B------:R-:W-:-:S04]  /*15e0*/  FFMA R17, R14, R12, R3 ;  /* 0x0000000c0e117223 */ /* 0x000fc80000000003 */
[----:B------:R-:W-:-:S04]  /*15f0*/  FFMA R12, R15, R17, R0 ;  /* 0x000000110f0c7223 */ /* 0x000fc80000000000 */
[----:B------:R-:W-:-:S05]  /*1600*/  FFMA R0, R14, R12, R17 ;  /* 0x0000000c0e007223 */ /* 0x000fca0000000011 */
[----:B------:R-:W-:-:S04]  /*1610*/  SHF.R.U32.HI R3, RZ, 0x17, R0 ;  /* 0x00000017ff037819 */ /* 0x000fc80000011600 */
[----:B------:R-:W-:-:S04]  /*1620*/  LOP3.LUT R3, R3, 0xff, RZ, 0xc0, !PT ;  /* 0x000000ff03037812 */ /* 0x000fc800078ec0ff */
[----:B------:R-:W-:-:S04]  /*1630*/  IADD3 R11, PT, PT, R3, R10, RZ ;  /* 0x0000000a030b7210 */ /* 0x000fc80007ffe0ff */
[----:B------:R-:W-:-:S04]  /*1640*/  IADD3 R3, PT, PT, R11, -0x1, RZ ;  /* 0xffffffff0b037810 */ /* 0x000fc80007ffe0ff */
[----:B------:R-:W-:-:S13]  /*1650*/  ISETP.GE.U32.AND P0, PT, R3, 0xfe, PT ;  /* 0x000000fe0300780c */ /* 0x000fda0003f06070 */
[----:B------:R-:W-:Y:S05]  /*1660*/  @!P0 BRA `(.L_x_35) ;  /* 0x0000000000808947 */ /* 0x000fea0003800000 */
[----:B------:R-:W-:-:S13]  /*1670*/  ISETP.GT.AND P0, PT, R11, 0xfe, PT ;  /* 0x000000fe0b00780c */ /* 0x000fda0003f04270 */
[----:B------:R-:W-:Y:S05]  /*1680*/  @P0 BRA `(.L_x_36) ;  /* 0x00000000006c0947 */ /* 0x000fea0003800000 */
[----:B------:R-:W-:-:S13]  /*1690*/  ISETP.GE.AND P0, PT, R11, 0x1, PT ;  /* 0x000000010b00780c */ /* 0x000fda0003f06270 */
[----:B------:R-:W-:Y:S05]  /*16a0*/  @P0 BRA `(.L_x_37) ;  /* 0x0000000000740947 */ /* 0x000fea0003800000 */
[----:B------:R-:W-:Y:S02]  /*16b0*/  ISETP.GE.AND P0, PT, R11, -0x18, PT ;  /* 0xffffffe80b00780c */ /* 0x000fe40003f06270 */
[----:B------:R-:W-:-:S11]  /*16c0*/  LOP3.LUT R0, R0, 0x80000000, RZ, 0xc0, !PT ;  /* 0x8000000000007812 */ /* 0x000fd600078ec0ff */
[----:B------:R-:W-:Y:S05]  /*16d0*/  @!P0 BRA `(.L_x_37) ;  /* 0x0000000000688947 */ /* 0x000fea0003800000 */
[CCC-:B------:R-:W-:Y:S01]  /*16e0*/  FFMA.RZ R3, R14.reuse, R12.reuse, R17.reuse ;  /* 0x0000000c0e037223 */ /* 0x1c0fe2000000c011 */
[CCC-:B------:R-:W-:Y:S01]  /*16f0*/  FFMA.RM R10, R14.reuse, R12.reuse, R17.reuse ;  /* 0x0000000c0e0a7223 */ /* 0x1c0fe20000004011 */
[C---:B------:R-:W-:Y:S02]  /*1700*/  ISETP.NE.AND P2, PT, R11.reuse, RZ, PT ;  /* 0x000000ff0b00720c */ /* 0x040fe40003f45270 */
[----:B------:R-:W-:Y:S02]  /*1710*/  ISETP.NE.AND P1, PT, R11, RZ, PT ;  /* 0x000000ff0b00720c */ /* 0x000fe40003f25270 */
[----:B------:R-:W-:Y:S01]  /*1720*/  LOP3.LUT R9, R3, 0x7fffff, RZ, 0xc0, !PT ;  /* 0x007fffff03097812 */ /* 0x000fe200078ec0ff */
[----:B------:R-:W-:Y:S01]  /*1730*/  FFMA.RP R3, R14, R12, R17 ;  /* 0x0000000c0e037223 */ /* 0x000fe20000008011 */
[----:B------:R-:W-:Y:S02]  /*1740*/  IADD3 R12, PT, PT, R11, 0x20, RZ ;  /* 0x000000200b0c7810 */ /* 0x000fe40007ffe0ff */
[----:B------:R-:W-:-:S02]  /*1750*/  LOP3.LUT R9, R9, 0x800000, RZ, 0xfc, !PT ;  /* 0x0080000009097812 */ /* 0x000fc400078efcff */
[----:B------:R-:W-:Y:S02]  /*1760*/  IADD3 R11, PT, PT, -R11, RZ, RZ ;  /* 0x000000ff0b0b7210 */ /* 0x000fe40007ffe1ff */
[----:B------:R-:W-:Y:S02]  /*1770*/  SHF.L.U32 R12, R9, R12, RZ ;  /* 0x0000000c090c7219 */ /* 0x000fe400000006ff */
[----:B------:R-:W-:Y:S02]  /*1780*/  FSETP.NEU.FTZ.AND P0, PT, R3, R10, PT ;  /* 0x0000000a0300720b */ /* 0x000fe40003f1d000 */
[----:B------:R-:W-:Y:S02]  /*1790*/  SEL R10, R11, RZ, P2 ;  /* 0x000000ff0b0a7207 */ /* 0x000fe40001000000 */
[----:B------:R-:W-:Y:S02]  /*17a0*/  ISETP.NE.AND P1, PT, R12, RZ, P1 ;  /* 0x000000ff0c00720c */ /* 0x000fe40000f25270 */
[----:B------:R-:W-:-:S02]  /*17b0*/  SHF.R.U32.HI R10, RZ, R10, R9 ;  /* 0x0000000aff0a7219 */ /* 0x000fc40000011609 */
[----:B------:R-:W-:Y:S02]  /*17c0*/  PLOP3.LUT P0, PT, P0, P1, PT, 0xf8, 0x8f ;  /* 0x00000000008f781c */ /* 0x000fe40000703f70 */
[----:B------:R-:W-:Y:S02]  /*17d0*/  SHF.R.U32.HI R12, RZ, 0x1, R10 ;  /* 0x00000001ff0c7819 */ /* 0x000fe4000001160a */
[----:B------:R-:W-:-:S04]  /*17e0*/  SEL R3, RZ, 0x1, !P0 ;  /* 0x00000001ff037807 */ /* 0x000fc80004000000 */
[----:B------:R-:W-:-:S04]  /*17f0*/  LOP3.LUT R3, R3, 0x1, R12, 0xf8, !PT ;  /* 0x0000000103037812 */ /* 0x000fc800078ef80c */
[----:B------:R-:W-:-:S04]  /*1800*/  LOP3.LUT R3, R3, R10, RZ, 0xc0, !PT ;  /* 0x0000000a03037212 */ /* 0x000fc800078ec0ff */
[----:B------:R-:W-:-:S04]  /*1810*/  IADD3 R3, PT, PT, R12, R3, RZ ;  /* 0x000000030c037210 */ /* 0x000fc80007ffe0ff */
[----:B------:R-:W-:Y:S01]  /*1820*/  LOP3.LUT R0, R3, R0, RZ, 0xfc, !PT ;  /* 0x0000000003007212 */ /* 0x000fe200078efcff */
[----:B------:R-:W-:Y:S06]  /*1830*/  BRA `(.L_x_37) ;  /* 0x0000000000107947 */ /* 0x000fec0003800000 */
.L_x_36:
[----:B------:R-:W-:-:S04]  /*1840*/  LOP3.LUT R0, R0, 0x80000000, RZ, 0xc0, !PT ;  /* 0x8000000000007812 */ /* 0x000fc800078ec0ff */
[----:B------:R-:W-:Y:S01]  /*1850*/  LOP3.LUT R0, R0, 0x7f800000, RZ, 0xfc, !PT ;  /* 0x7f80000000007812 */ /* 0x000fe200078efcff */
[----:B------:R-:W-:Y:S06]  /*1860*/  BRA `(.L_x_37) ;  /* 0x0000000000047947 */ /* 0x000fec0003800000 */
.L_x_35:
[----:B------:R-:W-:-:S07]  /*1870*/  LEA R0, R10, R0, 0x17 ;  /* 0x000000000a007211 */ /* 0x000fce00078eb8ff */
.L_x_37:
[----:B------:R-:W-:Y:S05]  /*1880*/  BSYNC.RECONVERGENT B3 ;  /* 0x0000000000037941 */ /* 0x000fea0003800200 */
.L_x_34:
[----:B------:R-:W-:Y:S05]  /*1890*/  BRA `(.L_x_38) ;  /* 0x0000000000207947 */ /* 0x000fea0003800000 */
.L_x_33:
[----:B------:R-:W-:-:S04]  /*18a0*/  LOP3.LUT R0, R13, 0x80000000, R12, 0x48, !PT ;  /* 0x800000000d007812 */ /* 0x000fc800078e480c */
[----:B------:R-:W-:Y:S01]  /*18b0*/  LOP3.LUT R0, R0, 0x7f800000, RZ, 0xfc, !PT ;  /* 0x7f80000000007812 */ /* 0x000fe200078efcff */
[----:B------:R-:W-:Y:S06]  /*18c0*/  BRA `(.L_x_38) ;  /* 0x0000000000147947 */ /* 0x000fec0003800000 */
.L_x_32:
[----:B------:R-:W-:Y:S01]  /*18d0*/  LOP3.LUT R0, R13, 0x80000000, R12, 0x48, !PT ;  /* 0x800000000d007812 */ /* 0x000fe200078e480c */
[----:B------:R-:W-:Y:S06]  /*18e0*/  BRA `(.L_x_38) ;  /* 0x00000000000c7947 */ /* 0x000fec0003800000 */
.L_x_31:
[----:B------:R-:W0:Y:S01]  /*18f0*/  MUFU.RSQ R0, -QNAN ;  /* 0xffc0000000007908 */ /* 0x000e220000001400 */
[----:B------:R-:W-:Y:S05]  /*1900*/  BRA `(.L_x_38) ;  /* 0x0000000000047947 */ /* 0x000fea0003800000 */
.L_x_30:
[----:B------:R-:W-:-:S07]  /*1910*/  FADD.FTZ R0, R0, R3 ;  /* 0x0000000300007221 */ /* 0x000fce0000010000 */
.L_x_38:
[----:B------:R-:W-:Y:S05]  /*1920*/  BSYNC.RECONVERGENT B2 ;  /* 0x0000000000027941 */ /* 0x000fea0003800200 */
.L_x_28:
[----:B------:R-:W-:-:S04]  /*1930*/  HFMA2 R9, -RZ, RZ, 0, 0 ;  /* 0x00000000ff097431 */ /* 0x000fc800000001ff */
[----:B0-----:R-:W-:Y:S05]  /*1940*/  RET.REL.NODEC R8 `(_Z14compute_F_CD_FPfS_S_S_S_S_S_S_S_ffiifi) ;  /* 0xffffffe408ac7950 */ /* 0x001fea0003c3ffff */
.L_x_39:
        /* <DEDUP_REMOVED lines=11> */
.L_x_155:


//--------------------- .text._Z9compute_DPdS_S_S_S_dddii --------------------------
	.section	.text._Z9compute_DPdS_S_S_S_dddii,"ax",@progbits
	.align	128
        .global         _Z9compute_DPdS_S_S_S_dddii
        .type           _Z9compute_DPdS_S_S_S_dddii,@function
        .size           _Z9compute_DPdS_S_S_S_dddii,(.L_x_156 - _Z9compute_DPdS_S_S_S_dddii)
        .other          _Z9compute_DPdS_S_S_S_dddii,@"STO_CUDA_ENTRY STV_DEFAULT"
_Z9compute_DPdS_S_S_S_dddii:
.text._Z9compute_DPdS_S_S_S_dddii:
[----:B------:R-:W-:Y:S01]  /*0000*/  LDC R1, c[0x0][0x37c] ;  /* 0x0000df00ff017b82 */ /* 0x000fe20000000800 */
[----:B------:R-:W0:Y:S07]  /*0010*/  S2R R0, SR_TID.X ;  /* 0x0000000000007919 */ /* 0x000e2e0000002100 */
[----:B------:R-:W1:Y:S01]  /*0020*/  S2UR UR4, SR_CTAID.X ;  /* 0x00000000000479c3 */ /* 0x000e620000002500 */
[----:B------:R-:W2:Y:S07]  /*0030*/  LDCU.64 UR8, c[0x0][0x358] ;  /* 0x00006b00ff0877ac */ /* 0x000eae0008000a00 */
[----:B------:R-:W1:Y:S08]  /*0040*/  LDC R4, c[0x0][0x360] ;  /* 0x0000d800ff047b82 */ /* 0x000e700000000800 */
[----:B------:R-:W3:Y:S08]  /*0050*/  LDC R23, c[0x0][0x3c4] ;  /* 0x0000f100ff177b82 */ /* 0x000ef00000000800 */
[----:B------:R-:W4:Y:S08]  /*0060*/  LDC.64 R6, c[0x0][0x390] ;  /* 0x0000e400ff067b82 */ /* 0x000f300000000a00 */
[----:B------:R-:W5:Y:S01]  /*0070*/  LDC.64 R8, c[0x0][0x398] ;  /* 0x0000e600ff087b82 */ /* 0x000f620000000a00 */
[----:B-1----:R-:W-:-:S04]  /*0080*/  IMAD R25, R4, UR4, RZ ;  /* 0x0000000404197c24 */ /* 0x002fc8000f8e02ff */
[----:B0-----:R-:W-:-:S03]  /*0090*/  IMAD.IADD R2, R25, 0x1, R0 ;  /* 0x0000000119027824 */ /* 0x001fc600078e0200 */
[----:B------:R-:W0:Y:S02]  /*00a0*/  S2UR UR6, SR_CgaCtaId ;  /* 0x00000000000679c3 */ /* 0x000e240000008800 */
[----:B---3--:R-:W-:-:S06]  /*00b0*/  ISETP.GE.AND P0, PT, R2, R23, PT ;  /* 0x000000170200720c */ /* 0x008fcc0003f06270 */
[----:B------:R-:W1:Y:S07]  /*00c0*/  LDC R20, c[0x0][0x3c0] ;  /* 0x0000f000ff147b82 */ /* 0x000e6e0000000800 */
[----:B----4-:R-:W-:-:S04]  /*00d0*/  @!P0 IMAD.WIDE R6, R2, 0x8, R6 ;  /* 0x0000000802068825 */ /* 0x010fc800078e0206 */
[C---:B-----5:R-:W-:Y:S02]  /*00e0*/  @!P0 IMAD.WIDE R8, R2.reuse, 0x8, R8 ;  /* 0x0000000802088825 */ /* 0x060fe400078e0208 */
[----:B--2---:R-:W2:Y:S04]  /*00f0*/  @!P0 LDG.E.64 R6, desc[UR8][R6.64] ;  /* 0x0000000806068981 */ /* 0x004ea8000c1e1b00 */
[----:B------:R-:W3:Y:S01]  /*0100*/  @!P0 LDG.E.64 R8, desc[UR8][R8.64] ;  /* 0x0000000808088981 */ /* 0x000ee2000c1e1b00 */
[----:B------:R-:W-:Y:S01]  /*0110*/  UMOV UR4, 0x400 ;  /* 0x0000040000047882 */ /* 0x000fe20000000000 */
[----:B------:R-:W-:Y:S01]  /*0120*/  VIADD R27, R23, 0xffffffff ;  /* 0xffffffff171b7836 */ /* 0x000fe20000000000 */
[----:B------:R-:W-:Y:S01]  /*0130*/  UIADD3 UR5, UPT, UPT, UR4, 0x1010, URZ ;  /* 0x0000101004057890 */ /* 0x000fe2000fffe0ff */
[----:B------:R-:W-:Y:S01]  /*0140*/  BSSY.RECONVERGENT B0, `(.L_x_40) ;  /* 0x0000037000007945 */ /* 0x000fe20003800200 */
[----:B0-----:R-:W-:Y:S01]  /*0150*/  ULEA UR4, UR6, UR4, 0x18 ;  /* 0x0000000406047291 */ /* 0x001fe2000f8ec0ff */
[----:B------:R-:W-:Y:S01]  /*0160*/  ISETP.NE.AND P2, PT, R2, RZ, PT ;  /* 0x000000ff0200720c */ /* 0x000fe20003f45270 */
[----:B------:R-:W-:Y:S01]  /*0170*/  ULEA UR5, UR6, UR5, 0x18 ;  /* 0x0000000506057291 */ /* 0x000fe2000f8ec0ff */
[----:B-1----:R-:W-:-:S02]  /*0180*/  ISETP.NE.AND P1, PT, R20, 0x2, PT ;  /* 0x000000021400780c */ /* 0x002fc40003f25270 */
[----:B------:R-:W-:Y:S02]  /*0190*/  ISETP.NE.AND P3, PT, R2, R27, PT ;  /* 0x0000001b0200720c */ /* 0x000fe40003f65270 */
[C---:B------:R-:W-:Y:S02]  /*01a0*/  LEA R3, R0.reuse, UR4, 0x3 ;  /* 0x0000000400037c11 */ /* 0x040fe4000f8e18ff */
[----:B------:R-:W-:-:S03]  /*01b0*/  LEA R21, R0, UR5, 0x3 ;  /* 0x0000000500157c11 */ /* 0x000fc6000f8e18ff */
[----:B--2---:R0:W-:Y:S04]  /*01c0*/  @!P0 STS.64 [R3+0x8], R6 ;  /* 0x0000080603008388 */ /* 0x0041e80000000a00 */
[----:B---3--:R0:W-:Y:S01]  /*01d0*/  @!P0 STS.64 [R21+0x8], R8 ;  /* 0x0000080815008388 */ /* 0x0081e20000000a00 */
[----:B------:R-:W-:Y:S01]  /*01e0*/  BAR.SYNC.DEFER_BLOCKING 0x0 ;  /* 0x0000000000007b1d */ /* 0x000fe20000010000 */
[----:B------:R-:W-:-:S04]  /*01f0*/  ISETP.GE.AND P0, PT, R2, R27, PT ;  /* 0x0000001b0200720c */ /* 0x000fc80003f06270 */
[----:B------:R-:W-:-:S13]  /*0200*/  ISETP.LT.OR P0, PT, R2, 0x1, P0 ;  /* 0x000000010200780c */ /* 0x000fda0000701670 */
[----:B0-----:R-:W-:Y:S05]  /*0210*/  @P0 BRA `(.L_x_41) ;  /* 0x0000000000a40947 */ /* 0x001fea0003800000 */
[----:B------:R-:W0:Y:S01]  /*0220*/  LDC.64 R6, c[0x0][0x390] ;  /* 0x0000e400ff067b82 */ /* 0x000e220000000a00 */
[----:B------:R-:W-:Y:S01]  /*0230*/  ISETP.NE.AND P0, PT, R0, RZ, PT ;  /* 0x000000ff0000720c */ /* 0x000fe20003f05270 */
[----:B------:R-:W1:Y:S06]  /*0240*/  LDCU.64 UR6, c[0x0][0x3a8] ;  /* 0x00007500ff0677ac */ /* 0x000e6c0008000a00 */
[----:B------:R-:W2:Y:S06]  /*0250*/  LDC.64 R8, c[0x0][0x398] ;  /* 0x0000e600ff087b82 */ /* 0x000eac0000000a00 */
[----:B------:R-:W-:-:S02]  /*0260*/  @!P0 VIADD R5, R2, 0xffffffff ;  /* 0xffffffff02058836 */ /* 0x000fc40000000000 */
[----:B------:R-:W3:Y:S02]  /*0270*/  LDC.64 R14, c[0x0][0x390] ;  /* 0x0000e400ff0e7b82 */ /* 0x000ee40000000a00 */
[----:B0-----:R-:W-:-:S06]  /*0280*/  @!P0 IMAD.WIDE.U32 R6, R5, 0x8, R6 ;  /* 0x0000000805068825 */ /* 0x001fcc00078e0006 */
[----:B------:R-:W0:Y:S01]  /*0290*/  LDC.64 R28, c[0x0][0x398] ;  /* 0x0000e600ff1c7b82 */ /* 0x000e220000000a00 */
[----:B------:R-:W4:Y:S01]  /*02a0*/  @!P0 LDG.E.64 R6, desc[UR8][R6.64] ;  /* 0x0000000806068981 */ /* 0x000f22000c1e1b00 */
[----:B--2---:R-:W-:-:S06]  /*02b0*/  @!P0 IMAD.WIDE.U32 R8, R5, 0x8, R8 ;  /* 0x0000000805088825 */ /* 0x004fcc00078e0008 */
[----:B------:R-:W2:Y:S01]  /*02c0*/  LDC.64 R12, c[0x0][0x380] ;  /* 0x0000e000ff0c7b82 */ /* 0x000ea20000000a00 */
[----:B------:R-:W5:Y:S01]  /*02d0*/  @!P0 LDG.E.64 R8, desc[UR8][R8.64] ;  /* 0x0000000808088981 */ /* 0x000f62000c1e1b00 */
[----:B------:R-:W-:-:S05]  /*02e0*/  VIADD R5, R0, 0x1 ;  /* 0x0000000100057836 */ /* 0x000fca0000000000 */
[----:B------:R-:W-:-:S13]  /*02f0*/  ISETP.NE.AND P4, PT, R5, R4, PT ;  /* 0x000000040500720c */ /* 0x000fda0003f85270 */
[----:B---3--:R-:W-:-:S04]  /*0300*/  @!P4 IMAD.WIDE.U32 R14, R2, 0x8, R14 ;  /* 0x00000008020ec825 */ /* 0x008fc800078e000e */
[C---:B0-----:R-:W-:Y:S01]  /*0310*/  @!P4 IMAD.WIDE.U32 R28, R2.reuse, 0x8, R28 ;  /* 0x00000008021cc825 */ /* 0x041fe200078e001c */
[----:B----4-:R-:W-:Y:S04]  /*0320*/  @!P0 STS.64 [UR4], R6 ;  /* 0x00000006ff008988 */ /* 0x010fe80008000a04 */
[----:B-----5:R-:W-:Y:S04]  /*0330*/  @!P0 STS.64 [UR4+0x1010], R8 ;  /* 0x00101008ff008988 */ /* 0x020fe80008000a04 */
[----:B------:R-:W-:Y:S04]  /*0340*/  @P4 LDS.64 R16, [R3+0x10] ;  /* 0x0000100003104984 */ /* 0x000fe80000000a00 */
[----:B------:R-:W-:Y:S04]  /*0350*/  @P4 LDS.64 R4, [R21+0x10] ;  /* 0x0000100015044984 */ /* 0x000fe80000000a00 */
[----:B------:R0:W3:Y:S04]  /*0360*/  @!P4 LDG.E.64 R16, desc[UR8][R14.64+0x8] ;  /* 0x000008080e10c981 */ /* 0x0000e8000c1e1b00 */
[----:B------:R-:W4:Y:S01]  /*0370*/  @!P4 LDG.E.64 R4, desc[UR8][R28.64+0x8] ;  /* 0x000008081c04c981 */ /* 0x000f22000c1e1b00 */
[----:B0-----:R-:W0:Y:S01]  /*0380*/  LDC.64 R14, c[0x0][0x388] ;  /* 0x0000e200ff0e7b82 */ /* 0x001e220000000a00 */
[----:B--2---:R-:W-:-:S04]  /*0390*/  IMAD.WIDE.U32 R12, R2, 0x8, R12 ;  /* 0x00000008020c7825 */ /* 0x004fc800078e000c */
[----:B0-----:R-:W-:Y:S01]  /*03a0*/  IMAD.WIDE.U32 R14, R2, 0x8, R14 ;  /* 0x00000008020e7825 */ /* 0x001fe200078e000e */
[----:B---3--:R-:W-:Y:S04]  /*03b0*/  @!P4 STS.64 [R3+0x10], R16 ;  /* 0x000010100300c388 */ /* 0x008fe80000000a00 */
[----:B----4-:R-:W-:Y:S04]  /*03c0*/  @!P4 STS.64 [R21+0x10], R4 ;  /* 0x000010041500c388 */ /* 0x010fe80000000a00 */
[----:B------:R-:W0:Y:S04]  /*03d0*/  LDS.64 R18, [R3+0x8] ;  /* 0x0000080003127984 */ /* 0x000e280000000a00 */
[----:B------:R-:W2:Y:S04]  /*03e0*/  LDS.64 R10, [R21+0x8] ;  /* 0x00000800150a7984 */ /* 0x000ea80000000a00 */
[----:B------:R-:W3:Y:S04]  /*03f0*/  LDS.64 R6, [R3] ;  /* 0x0000000003067984 */ /* 0x000ee80000000a00 */
[----:B------:R-:W4:Y:S01]  /*0400*/  LDS.64 R8, [R21] ;  /* 0x0000000015087984 */ /* 0x000f220000000a00 */
[----:B0-----:R-:W-:-:S02]  /*0410*/  DADD R18, R18, R18 ;  /* 0x0000000012127229 */ /* 0x001fc40000000012 */
[----:B--2---:R-:W-:-:S06]  /*0420*/  DADD R10, R10, R10 ;  /* 0x000000000a0a7229 */ /* 0x004fcc000000000a */
[----:B------:R-:W-:Y:S02]  /*0430*/  DADD R18, -R18, R16 ;  /* 0x0000000012127229 */ /* 0x000fe40000000110 */
[----:B------:R-:W-:-:S06]  /*0440*/  DADD R10, -R10, R4 ;  /* 0x000000000a0a7229 */ /* 0x000fcc0000000104 */
[----:B---3--:R-:W-:Y:S02]  /*0450*/  DADD R4, R18, R6 ;  /* 0x0000000012047229 */ /* 0x008fe40000000006 */
[----:B----4-:R-:W-:-:S06]  /*0460*/  DADD R8, R10, R8 ;  /* 0x000000000a087229 */ /* 0x010fcc0000000008 */
[----:B-1----:R-:W-:Y:S02]  /*0470*/  DMUL R4, R4, UR6 ;  /* 0x0000000604047c28 */ /* 0x002fe40008000000 */
[----:B------:R-:W-:-:S05]  /*0480*/  DMUL R8, R8, UR6 ;  /* 0x0000000608087c28 */ /* 0x000fca0008000000 */
[----:B------:R0:W-:Y:S04]  /*0490*/  STG.E.64 desc[UR8][R12.64], R4 ;  /* 0x000000040c007986 */ /* 0x0001e8000c101b08 */
[----:B------:R0:W-:Y:S02]  /*04a0*/  STG.E.64 desc[UR8][R14.64], R8 ;  /* 0x000000080e007986 */ /* 0x0001e4000c101b08 */
.L_x_41:
[----:B------:R-:W-:Y:S05]  /*04b0*/  BSYNC.RECONVERGENT B0 ;  /* 0x0000000000007941 */ /* 0x000fea0003800200 */
.L_x_40:
[----:B------:R-:W-:Y:S06]  /*04c0*/  @!P1 BAR.SYNC.DEFER_BLOCKING 0x0 ;  /* 0x0000000000009b1d */ /* 0x000fec0000010000 */
[----:B------:R-:W-:Y:S05]  /*04d0*/  @P3 EXIT P2 ;  /* 0x000000000000394d */ /* 0x000fea0001000000 */
[----:B------:R-:W-:-:S13]  /*04e0*/  ISETP.GT.AND P0, PT, R20, 0x2, PT ;  /* 0x000000021400780c */ /* 0x000fda0003f04270 */
[----:B------:R-:W-:Y:S05]  /*04f0*/  @P0 BRA `(.L_x_42) ;  /* 0x0000000400640947 */ /* 0x000fea0003800000 */
[----:B------:R-:W-:-:S05]  /*0500*/  VIADD R20, R20, 0xffffffff ;  /* 0xffffffff14147836 */ /* 0x000fca0000000000 */
[----:B------:R-:W-:-:S05]  /*0510*/  VIMNMX.U32 R20, PT, PT, R20, 0x2, PT ;  /* 0x0000000214147848 */ /* 0x000fca0003fe0000 */
[----:B------:R-:W-:-:S04]  /*0520*/  IMAD.SHL.U32 R20, R20, 0x4, RZ ;  /* 0x0000000414147824 */ /* 0x000fc800078e00ff */
[----:B0-----:R-:W0:Y:S02]  /*0530*/  LDC R4, c[0x2][R20] ;  /* 0x0080000014047b82 */ /* 0x001e240000000800 */
[----:B0-----:R-:W-:-:S04]  /*0540*/  SHF.R.S32.HI R5, RZ, 0x1f, R4 ;  /* 0x0000001fff057819 */ /* 0x001fc80000011404 */
.L_x_114:
[----:B------:R-:W-:Y:S05]  /*0550*/  BRX R4 -0x560                                                            (*"BRANCH_TARGETS .L_x_115,.L_x_116,.L_x_117"*) ;  /* 0xfffffff804a87949 */ /* 0x000fea000383ffff */
.L_x_116:
[----:B------:R-:W0:Y:S01]  /*0560*/  LDC.64 R4, c[0x0][0x388] ;  /* 0x0000e200ff047b82 */ /* 0x000e220000000a00 */
[----:B------:R-:W-:-:S07]  /*0570*/  ISETP.NE.AND P0, PT, R2, R27, PT ;  /* 0x0000001b0200720c */ /* 0x000fce0003f05270 */
[----:B------:R-:W1:Y:S08]  /*0580*/  LDC.64 R18, c[0x0][0x380] ;  /* 0x0000e000ff127b82 */ /* 0x000e700000000a00 */
[----:B------:R-:W2:Y:S01]  /*0590*/  LDC.64 R10, c[0x0][0x3a0] ;  /* 0x0000e800ff0a7b82 */ /* 0x000ea20000000a00 */
[----:B------:R-:W-:Y:S01]  /*05a0*/  @P0 VIADD R0, R0, 0x2 ;  /* 0x0000000200000836 */ /* 0x000fe20000000000 */
[----:B------:R-:W-:Y:S04]  /*05b0*/  LDS.64 R16, [R21+0x8] ;  /* 0x0000080015107984 */ /* 0x000fe80000000a00 */
[----:B------:R-:W-:-:S05]  /*05c0*/  IADD3 R25, PT, PT, R25, -0x1, R0 ;  /* 0xffffffff19197810 */ /* 0x000fca0007ffe000 */
[----:B0-----:R-:W-:-:S06]  /*05d0*/  IMAD.WIDE R4, R25, 0x8, R4 ;  /* 0x0000000819047825 */ /* 0x001fcc00078e0204 */
[----:B------:R-:W3:Y:S01]  /*05e0*/  LDG.E.64 R4, desc[UR8][R4.64] ;  /* 0x0000000804047981 */ /* 0x000ee2000c1e1b00 */
[----:B-1----:R-:W-:-:S06]  /*05f0*/  IMAD.WIDE R18, R25, 0x8, R18 ;  /* 0x0000000819127825 */ /* 0x002fcc00078e0212 */
[----:B------:R-:W4:Y:S01]  /*0600*/  LDG.E.64 R18, desc[UR8][R18.64] ;  /* 0x0000000812127981 */ /* 0x000f22000c1e1b00 */
[----:B--2---:R-:W-:-:S04]  /*0610*/  IMAD.WIDE R12, R2, 0x8, R10 ;  /* 0x00000008020c7825 */ /* 0x004fc800078e020a */
[----:B------:R-:W-:Y:S02]  /*0620*/  IMAD.WIDE R10, R25, 0x8, R10 ;  /* 0x00000008190a7825 */ /* 0x000fe400078e020a */
[----:B------:R-:W2:Y:S04]  /*0630*/  LDG.E.64 R12, desc[UR8][R12.64] ;  /* 0x000000080c0c7981 */ /* 0x000ea8000c1e1b00 */
[----:B------:R-:W5:Y:S01]  /*0640*/  LDG.E.64 R10, desc[UR8][R10.64] ;  /* 0x000000080a0a7981 */ /* 0x000f62000c1e1b00 */
[C---:B------:R-:W-:Y:S01]  /*0650*/  LEA R8, R0.reuse, UR5, 0x3 ;  /* 0x0000000500087c11 */ /* 0x040fe2000f8e18ff */
[----:B------:R-:W-:Y:S01]  /*0660*/  IMAD.MOV.U32 R22, RZ, RZ, 0x1 ;  /* 0x00000001ff167424 */ /* 0x000fe200078e00ff */
[----:B------:R-:W-:Y:S01]  /*0670*/  LEA R6, R0, UR4, 0x3 ;  /* 0x0000000400067c11 */ /* 0x000fe2000f8e18ff */
[----:B------:R-:W5:Y:S01]  /*0680*/  LDCU.64 UR4, c[0x0][0x3b8] ;  /* 0x00007700ff0477ac */ /* 0x000f620008000a00 */
[----:B------:R-:W-:Y:S02]  /*0690*/  BSSY.RECONVERGENT B0, `(.L_x_43) ;  /* 0x000001d000007945 */ /* 0x000fe40003800200 */
[----:B------:R-:W0:Y:S04]  /*06a0*/  LDS.64 R8, [R8] ;  /* 0x0000000008087984 */ /* 0x000e280000000a00 */
[----:B------:R-:W1:Y:S01]  /*06b0*/  LDS.64 R6, [R6] ;  /* 0x0000000006067984 */ /* 0x000e620000000a00 */
[----:B0-----:R-:W-:-:S08]  /*06c0*/  DMUL R28, R8, R8 ;  /* 0x00000008081c7228 */ /* 0x001fd00000000000 */
[----:B-1----:R-:W-:-:S06]  /*06d0*/  DFMA R28, R6, R6, R28 ;  /* 0x00000006061c722b */ /* 0x002fcc000000001c */
[----:B------:R-:W0:Y:S02]  /*06e0*/  MUFU.RCP64H R23, R29 ;  /* 0x0000001d00177308 */ /* 0x000e240000001800 */
[----:B0-----:R-:W-:-:S08]  /*06f0*/  DFMA R14, -R28, R22, 1 ;  /* 0x3ff000001c0e742b */ /* 0x001fd00000000116 */
[----:B------:R-:W-:-:S08]  /*0700*/  DFMA R14, R14, R14, R14 ;  /* 0x0000000e0e0e722b */ /* 0x000fd0000000000e */
[----:B------:R-:W-:Y:S02]  /*0710*/  DFMA R22, R22, R14, R22 ;  /* 0x0000000e1616722b */ /* 0x000fe40000000016 */
[----:B------:R-:W0:Y:S01]  /*0720*/  LDS.64 R14, [R3+0x8] ;  /* 0x00000800030e7984 */ /* 0x000e220000000a00 */
[----:B---3--:R-:W-:-:S05]  /*0730*/  DMUL R4, R8, R4 ;  /* 0x0000000408047228 */ /* 0x008fca0000000000 */
[----:B------:R-:W-:-:S03]  /*0740*/  DFMA R8, -R28, R22, 1 ;  /* 0x3ff000001c08742b */ /* 0x000fc60000000116 */
[----:B----4-:R-:W-:-:S05]  /*0750*/  DFMA R18, R6, R18, R4 ;  /* 0x000000120612722b */ /* 0x010fca0000000004 */
[----:B------:R-:W-:Y:S02]  /*0760*/  DFMA R8, R22, R8, R22 ;  /* 0x000000081608722b */ /* 0x000fe40000000016 */
[----:B------:R-:W-:-:S06]  /*0770*/  DMUL R6, R16, R16 ;  /* 0x0000001010067228 */ /* 0x000fcc0000000000 */
[----:B------:R-:W-:Y:S01]  /*0780*/  DMUL R4, R18, R8 ;  /* 0x0000000812047228 */ /* 0x000fe20000000000 */
[----:B------:R-:W-:Y:S01]  /*0790*/  FSETP.GEU.AND P1, PT, |R19|, 6.5827683646048100446e-37, PT ;  /* 0x036000001300780b */ /* 0x000fe20003f2e200 */
[----:B0-----:R-:W-:Y:S02]  /*07a0*/  DFMA R6, R14, R14, R6 ;  /* 0x0000000e0e06722b */ /* 0x001fe40000000006 */
[----:B-----5:R-:W-:-:S04]  /*07b0*/  DFMA R10, R28, UR4, -R10 ;  /* 0x000000041c0a7c2b */ /* 0x020fc8000800080a */
[----:B------:R-:W-:Y:S02]  /*07c0*/  DFMA R22, -R28, R4, R18 ;  /* 0x000000041c16722b */ /* 0x000fe40000000112 */
[----:B--2---:R-:W-:-:S06]  /*07d0*/  DFMA R12, R6, UR4, -R12 ;  /* 0x00000004060c7c2b */ /* 0x004fcc000800080c */
[----:B------:R-:W-:-:S10]  /*07e0*/  DFMA R4, R8, R22, R4 ;  /* 0x000000160804722b */ /* 0x000fd40000000004 */
[----:B------:R-:W-:-:S05]  /*07f0*/  FFMA R0, RZ, R29, R5 ;  /* 0x0000001dff007223 */ /* 0x000fca0000000005 */
[----:B------:R-:W-:-:S13]  /*0800*/  FSETP.GT.AND P0, PT, |R0|, 1.469367938527859385e-39, PT ;  /* 0x001000000000780b */ /* 0x000fda0003f04200 */
[----:B------:R-:W-:Y:S05]  /*0810*/  @P0 BRA P1, `(.L_x_44) ;  /* 0x0000000000100947 */ /* 0x000fea0000800000 */
[----:B------:R-:W-:-:S07]  /*0820*/  MOV R0, 0x840 ;  /* 0x0000084000007802 */ /* 0x000fce0000000f00 */
[----:B------:R-:W-:Y:S05]  /*0830*/  CALL.REL.NOINC `($__internal_2_$__cuda_sm20_div_rn_f64_full) ;  /* 0x0000000400bc7944 */ /* 0x000fea0003c00000 */
[----:B------:R-:W-:Y:S02]  /*0840*/  IMAD.MOV.U32 R4, RZ, RZ, R20 ;  /* 0x000000ffff047224 */ /* 0x000fe400078e0014 */
[----:B------:R-:W-:-:S07]  /*0850*/  IMAD.MOV.U32 R5, RZ, RZ, R21 ;  /* 0x000000ffff057224 */ /* 0x000fce00078e0015 */
.L_x_44:
[----:B------:R-:W-:Y:S05]  /*0860*/  BSYNC.RECONVERGENT B0 ;  /* 0x0000000000007941 */ /* 0x000fea0003800200 */
.L_x_43:
[----:B------:R-:W0:Y:S01]  /*0870*/  LDCU.64 UR4, c[0x0][0x3b0] ;  /* 0x00007600ff0477ac */ /* 0x000e220008000a00 */
[----:B------:R-:W1:Y:S01]  /*0880*/  LDC.64 R6, c[0x0][0x380] ;  /* 0x0000e000ff067b82 */ /* 0x000e620000000a00 */
[----:B------:R-:W-:-:S07]  /*0890*/  DADD R10, -R12, R10 ;  /* 0x000000000c0a7229 */ /* 0x000fce000000010a */
[----:B------:R-:W2:Y:S01]  /*08a0*/  LDC.64 R8, c[0x0][0x388] ;  /* 0x0000e200ff087b82 */ /* 0x000ea20000000a00 */
[----:B0-----:R-:W-:Y:S01]  /*08b0*/  DFMA R10, R10, UR4, R4 ;  /* 0x000000040a0a7c2b */ /* 0x001fe20008000004 */
[----:B-1----:R-:W-:-:S07]  /*08c0*/  IMAD.WIDE R4, R2, 0x8, R6 ;  /* 0x0000000802047825 */ /* 0x002fce00078e0206 */
[-C--:B------:R-:W-:Y:S02]  /*08d0*/  DMUL R14, R14, R10.reuse ;  /* 0x0000000a0e0e7228 */ /* 0x080fe40000000000 */
[----:B------:R-:W-:Y:S01]  /*08e0*/  DMUL R10, R16, R10 ;  /* 0x0000000a100a7228 */ /* 0x000fe20000000000 */
[----:B--2---:R-:W-:-:S04]  /*08f0*/  IMAD.WIDE R2, R2, 0x8, R8 ;  /* 0x0000000802027825 */ /* 0x004fc800078e0208 */
[----:B------:R-:W-:Y:S04]  /*0900*/  STG.E.64 desc[UR8][R4.64], R14 ;  /* 0x0000000e04007986 */ /* 0x000fe8000c101b08 */
[----:B------:R-:W-:Y:S01]  /*0910*/  STG.E.64 desc[UR8][R2.64], R10 ;  /* 0x0000000a02007986 */ /* 0x000fe2000c101b08 */
[----:B------:R-:W-:Y:S05]  /*0920*/  EXIT ;  /* 0x000000000000794d */ /* 0x000fea0003800000 */
.L_x_115:
[----:B------:R-:W0:Y:S01]  /*0930*/  LDC.64 R4, c[0x0][0x3a0] ;  /* 0x0000e800ff047b82 */ /* 0x000e220000000a00 */
[----:B------:R-:W-:Y:S01]  /*0940*/  LDS.64 R6, [R3+0x8] ;  /* 0x0000080003067984 */ /* 0x000fe20000000a00 */
[----:B------:R-:W1:Y:S06]  /*0950*/  LDCU.128 UR12, c[0x0][0x3b0] ;  /* 0x00007600ff0c77ac */ /* 0x000e6c0008000c00 */
[----:B------:R-:W2:Y:S08]  /*0960*/  LDC.64 R14, c[0x0][0x380] ;  /* 0x0000e000ff0e7b82 */ /* 0x000eb00000000a00 */
[----:B------:R-:W3:Y:S01]  /*0970*/  LDC.64 R16, c[0x0][0x388] ;  /* 0x0000e200ff107b82 */ /* 0x000ee20000000a00 */
[----:B0-----:R-:W-:-:S02]  /*0980*/  IMAD.WIDE R12, R2, 0x8, R4 ;  /* 0x00000008020c7825 */ /* 0x001fc400078e0204 */
[----:B------:R-:W0:Y:S04]  /*0990*/  LDS.64 R4, [R21+0x8] ;  /* 0x0000080015047984 */ /* 0x000e280000000a00 */
[----:B------:R-:W1:Y:S01]  /*09a0*/  LDG.E.64 R10, desc[UR8][R12.64] ;  /* 0x000000080c0a7981 */ /* 0x000e62000c1e1b00 */
[----:B--2---:R-:W-:Y:S01]  /*09b0*/  IMAD.WIDE R14, R2, 0x8, R14 ;  /* 0x00000008020e7825 */ /* 0x004fe200078e020e */
[----:B0-----:R-:W-:-:S08]  /*09c0*/  DMUL R8, R4, R4 ;  /* 0x0000000404087228 */ /* 0x001fd00000000000 */
[----:B------:R-:W-:-:S08]  /*09d0*/  DFMA R8, R6, R6, R8 ;  /* 0x000000060608722b */ /* 0x000fd00000000008 */
[----:B-1----:R-:W-:-:S08]  /*09e0*/  DFMA R10, R8, UR14, -R10 ;  /* 0x0000000e080a7c2b */ /* 0x002fd0000800080a */
[----:B------:R-:W-:-:S08]  /*09f0*/  DMUL R10, R10, -UR12 ;  /* 0x8000000c0a0a7c28 */ /* 0x000fd00008000000 */
[----:B------:R-:W-:-:S07]  /*0a00*/  DMUL R10, R6, R10 ;  /* 0x0000000a060a7228 */ /* 0x000fce0000000000 */
[----:B------:R-:W-:Y:S04]  /*0a10*/  STG.E.64 desc[UR8][R14.64], R10 ;  /* 0x0000000a0e007986 */ /* 0x000fe8000c101b08 */
[----:B------:R-:W2:Y:S01]  /*0a20*/  LDG.E.64 R6, desc[UR8][R12.64] ;  /* 0x000000080c067981 */ /* 0x000ea2000c1e1b00 */
[----:B---3--:R-:W-:Y:S01]  /*0a30*/  IMAD.WIDE R16, R2, 0x8, R16 ;  /* 0x0000000802107825 */ /* 0x008fe200078e0210 */
[----:B--2---:R-:W-:-:S08]  /*0a40*/  DFMA R6, R8, UR14, -R6 ;  /* 0x0000000e08067c2b */ /* 0x004fd00008000806 */
[----:B------:R-:W-:-:S08]  /*0a50*/  DMUL R6, R6, -UR12 ;  /* 0x8000000c06067c28 */ /* 0x000fd00008000000 */
[----:B------:R-:W-:-:S07]  /*0a60*/  DMUL R6, R4, R6 ;  /* 0x0000000604067228 */ /* 0x000fce0000000000 */
[----:B------:R-:W-:Y:S01]  /*0a70*/  STG.E.64 desc[UR8][R16.64], R6 ;  /* 0x0000000610007986 */ /* 0x000fe2000c101b08 */
[----:B------:R-:W-:Y:S05]  /*0a80*/  EXIT ;  /* 0x000000000000794d */ /* 0x000fea0003800000 */
.L_x_42:
[----:B0-----:R-:W-:-:S05]  /*0a90*/  IMAD.MOV.U32 R5, RZ, RZ, -0x3 ;  /* 0xfffffffdff057424 */ /* 0x001fca00078e00ff */
[----:B------:R-:W-:-:S05]  /*0aa0*/  VIADDMNMX.U32 R20, R20, R5, 0x2, PT ;  /* 0x0000000214147446 */ /* 0x000fca0003800005 */
[----:B------:R-:W-:-:S04]  /*0ab0*/  IMAD.SHL.U32 R20, R20, 0x4, RZ ;  /* 0x0000000414147824 */ /* 0x000fc800078e00ff */
[----:B------:R-:W0:Y:S02]  /*0ac0*/  LDC R4, c[0x2][R20+0xc] ;  /* 0x0080030014047b82 */ /* 0x000e240000000800 */
[----:B0-----:R-:W-:-:S04]  /*0ad0*/  SHF.R.S32.HI R5, RZ, 0x1f, R4 ;  /* 0x0000001fff057819 */ /* 0x001fc80000011404 */
.L_x_118:
[----:B------:R-:W-:Y:S05]  /*0ae0*/  BRX R4 -0xaf0                                                            (*"BRANCH_TARGETS .L_x_119,.L_x_120,.L_x_117"*) ;  /* 0xfffffff404447949 */ /* 0x000fea000383ffff */
.L_x_117:
[----:B------:R-:W0:Y:S08]  /*0af0*/  LDC.64 R4, c[0x0][0x380] ;  /* 0x0000e000ff047b82 */ /* 0x000e300000000a00 */
[----:B------:R-:W1:Y:S01]  /*0b00*/  LDC.64 R6, c[0x0][0x388] ;  /* 0x0000e200ff067b82 */ /* 0x000e620000000a00 */
[----:B0-----:R-:W-:-:S05]  /*0b10*/  IMAD.WIDE R4, R2, 0x8, R4 ;  /* 0x0000000802047825 */ /* 0x001fca00078e0204 */
[----:B------:R-:W-:Y:S01]  /*0b20*/  STG.E.64 desc[UR8][R4.64], RZ ;  /* 0x000000ff04007986 */ /* 0x000fe2000c101b08 */
[----:B-1----:R-:W-:-:S05]  /*0b30*/  IMAD.WIDE R6, R2, 0x8, R6 ;  /* 0x0000000802067825 */ /* 0x002fca00078e0206 */
[----:B------:R-:W-:Y:S01]  /*0b40*/  STG.E.64 desc[UR8][R6.64], RZ ;  /* 0x000000ff06007986 */ /* 0x000fe2000c101b08 */
[----:B------:R-:W-:Y:S05]  /*0b50*/  EXIT ;  /* 0x000000000000794d */ /* 0x000fea0003800000 */
.L_x_119:
[----:B------:R-:W0:Y:S08]  /*0b60*/  LDC.64 R4, c[0x0][0x380] ;  /* 0x0000e000ff047b82 */ /* 0x000e300000000a00 */
[----:B------:R-:W1:Y:S01]  /*0b70*/  LDC.64 R6, c[0x0][0x388] ;  /* 0x0000e200ff067b82 */ /* 0x000e620000000a00 */
[----:B0-----:R-:W-:-:S05]  /*0b80*/  IMAD.WIDE R4, R2, 0x8, R4 ;  /* 0x0000000802047825 */ /* 0x001fca00078e0204 */
[----:B------:R-:W-:Y:S01]  /*0b90*/  STG.E.64 desc[UR8][R4.64], RZ ;  /* 0x000000ff04007986 */ /* 0x000fe2000c101b08 */
[----:B-1----:R-:W-:-:S05]  /*0ba0*/  IMAD.WIDE R6, R2, 0x8, R6 ;  /* 0x0000000802067825 */ /* 0x002fca00078e0206 */
[----:B------:R-:W-:Y:S01]  /*0bb0*/  STG.E.64 desc[UR8][R6.64], RZ ;  /* 0x000000ff06007986 */ /* 0x000fe2000c101b08 */
[----:B------:R-:W-:Y:S05]  /*0bc0*/  EXIT ;  /* 0x000000000000794d */ /* 0x000fea0003800000 */
.L_x_120:
[----:B------:R-:W-:-:S13]  /*0bd0*/  ISETP.NE.AND P0, PT, R2, RZ, PT ;  /* 0x000000ff0200720c */ /* 0x000fda0003f05270 */
[----:B------:R-:W-:Y:S05]  /*0be0*/  @P0 BRA `(.L_x_45) ;  /* 0x0000000000600947 */ /* 0x000fea0003800000 */
[----:B------:R-:W0:Y:S01]  /*0bf0*/  LDC.64 R10, c[0x0][0x390] ;  /* 0x0000e400ff0a7b82 */ /* 0x000e220000000a00 */
[----:B------:R-:W1:Y:S01]  /*0c00*/  LDS.64 R8, [R3+0x10] ;  /* 0x0000100003087984 */ /* 0x000e620000000a00 */
[----:B------:R-:W2:Y:S03]  /*0c10*/  LDCU.64 UR4, c[0x0][0x3a8] ;  /* 0x00007500ff0477ac */ /* 0x000ea60008000a00 */
[----:B------:R-:W3:Y:S03]  /*0c20*/  LDS.64 R14, [R3+0x8] ;  /* 0x00000800030e7984 */ /* 0x000ee60000000a00 */
[----:B------:R-:W4:Y:S01]  /*0c30*/  LDC.64 R12, c[0x0][0x398] ;  /* 0x0000e600ff0c7b82 */ /* 0x000f220000000a00 */
[----:B------:R-:W5:Y:S04]  /*0c40*/  LDS.64 R2, [R21+0x10] ;  /* 0x0000100015027984 */ /* 0x000f680000000a00 */
[----:B0-----:R-:W2:Y:S04]  /*0c50*/  LDG.E.64 R4, desc[UR8][R10.64+0x18] ;  /* 0x000018080a047981 */ /* 0x001ea8000c1e1b00 */
[----:B------:R-:W2:Y:S02]  /*0c60*/  LDG.E.64 R6, desc[UR8][R10.64+0x10] ;  /* 0x000010080a067981 */ /* 0x000ea4000c1e1b00 */
[----:B--2---:R-:W-:Y:S01]  /*0c70*/  DFMA R4, R6, 4, -R4 ;  /* 0x401000000604782b */ /* 0x004fe20000000804 */
[----:B------:R-:W0:Y:S07]  /*0c80*/  LDC.64 R6, c[0x0][0x380] ;  /* 0x0000e000ff067b82 */ /* 0x000e2e0000000a00 */
[----:B-1----:R-:W-:-:S08]  /*0c90*/  DFMA R4, R8, -5, R4 ;  /* 0xc01400000804782b */ /* 0x002fd00000000004 */
[----:B---3--:R-:W-:Y:S01]  /*0ca0*/  DFMA R4, R14, 2, R4 ;  /* 0x400000000e04782b */ /* 0x008fe20000000004 */
[----:B------:R-:W1:Y:S07]  /*0cb0*/  LDS.64 R14, [R21+0x8] ;  /* 0x00000800150e7984 */ /* 0x000e6e0000000a00 */
[----:B------:R-:W-:-:S07]  /*0cc0*/  DMUL R4, R4, UR4 ;  /* 0x0000000404047c28 */ /* 0x000fce0008000000 */
[----:B0-----:R-:W-:Y:S04]  /*0cd0*/  STG.E.64 desc[UR8][R6.64], R4 ;  /* 0x0000000406007986 */ /* 0x001fe8000c101b08 */
[----:B----4-:R-:W2:Y:S04]  /*0ce0*/  LDG.E.64 R8, desc[UR8][R12.64+0x18] ;  /* 0x000018080c087981 */ /* 0x010ea8000c1e1b00 */
[----:B------:R-:W2:Y:S02]  /*0cf0*/  LDG.E.64 R10, desc[UR8][R12.64+0x10] ;  /* 0x000010080c0a7981 */ /* 0x000ea4000c1e1b00 */
[----:B--2---:R-:W-:Y:S01]  /*0d00*/  DFMA R8, R10, 4, -R8 ;  /* 0x401000000a08782b */ /* 0x004fe20000000808 */
[----:B------:R-:W0:Y:S07]  /*0d10*/  LDC.64 R10, c[0x0][0x388] ;  /* 0x0000e200ff0a7b82 */ /* 0x000e2e0000000a00 */
[----:B-----5:R-:W-:-:S08]  /*0d20*/  DFMA R2, R2, -5, R8 ;  /* 0xc01400000202782b */ /* 0x020fd00000000008 */
[----:B-1----:R-:W-:-:S08]  /*0d30*/  DFMA R2, R14, 2, R2 ;  /* 0x400000000e02782b */ /* 0x002fd00000000002 */
[----:B------:R-:W-:-:S07]  /*0d40*/  DMUL R2, R2, UR4 ;  /* 0x0000000402027c28 */ /* 0x000fce0008000000 */
[----:B0-----:R-:W-:Y:S01]  /*0d50*/  STG.E.64 desc[UR8][R10.64], R2 ;  /* 0x000000020a007986 */ /* 0x001fe2000c101b08 */
[----:B------:R-:W-:Y:S05]  /*0d60*/  EXIT ;  /* 0x000000000000794d */ /* 0x000fea0003800000 */
.L_x_45:
[----:B------:R-:W0:Y:S01]  /*0d70*/  LDC.64 R4, c[0x0][0x390] ;  /* 0x0000e400ff047b82 */ /* 0x000e220000000a00 */
[----:B------:R-:W1:Y:S01]  /*0d80*/  LDS.64 R10, [R3] ;  /* 0x00000000030a7984 */ /* 0x000e620000000a00 */
[----:B------:R-:W2:Y:S03]  /*0d90*/  LDCU.64 UR4, c[0x0][0x3a8] ;  /* 0x00007500ff0477ac */ /* 0x000ea60008000a00 */
[----:B------:R-:W3:Y:S03]  /*0da0*/  LDS.64 R12, [R3+0x8] ;  /* 0x00000800030c7984 */ /* 0x000ee60000000a00 */
[----:B------:R-:W4:Y:S01]  /*0db0*/  LDC.64 R16, c[0x0][0x398] ;  /* 0x0000e600ff107b82 */ /* 0x000f220000000a00 */
[----:B0-----:R-:W-:-:S05]  /*0dc0*/  IMAD.WIDE R4, R23, 0x8, R4 ;  /* 0x0000000817047825 */ /* 0x001fca00078e0204 */
[----:B------:R-:W5:Y:S04]  /*0dd0*/  LDG.E.64 R6, desc[UR8][R4.64+-0x20] ;  /* 0xffffe00804067981 */ /* 0x000f68000c1e1b00 */
[----:B------:R4:W5:Y:S02]  /*0de0*/  LDG.E.64 R8, desc[UR8][R4.64+-0x18] ;  /* 0xffffe80804087981 */ /* 0x000964000c1e1b00 */
[----:B----4-:R-:W-:Y:S02]  /*0df0*/  IMAD.WIDE R4, R23, 0x8, R16 ;  /* 0x0000000817047825 */ /* 0x010fe400078e0210 */
[----:B------:R-:W-:Y:S01]  /*0e00*/  LDS.64 R16, [R21+0x8] ;  /* 0x0000080015107984 */ /* 0x000fe20000000a00 */
[----:B-----5:R-:W-:Y:S01]  /*0e10*/  DFMA R6, R8, 4, -R6 ;  /* 0x401000000806782b */ /* 0x020fe20000000806 */
[----:B------:R-:W0:Y:S07]  /*0e20*/  LDC.64 R8, c[0x0][0x380] ;  /* 0x0000e000ff087b82 */ /* 0x000e2e0000000a00 */
[----:B-1----:R-:W-:-:S08]  /*0e30*/  DFMA R6, R10, -5, R6 ;  /* 0xc01400000a06782b */ /* 0x002fd00000000006 */
[----:B---3--:R-:W-:Y:S01]  /*0e40*/  DFMA R6, R12, 2, R6 ;  /* 0x400000000c06782b */ /* 0x008fe20000000006 */
[----:B------:R-:W1:Y:S07]  /*0e50*/  LDS.64 R12, [R21] ;  /* 0x00000000150c7984 */ /* 0x000e6e0000000a00 */
[----:B--2---:R-:W-:Y:S01]  /*0e60*/  DMUL R6, R6, UR4 ;  /* 0x0000000406067c28 */ /* 0x004fe20008000000 */
[----:B0-----:R-:W-:-:S06]  /*0e70*/  IMAD.WIDE R14, R2, 0x8, R8 ;  /* 0x00000008020e7825 */ /* 0x001fcc00078e0208 */
[----:B------:R-:W-:Y:S04]  /*0e80*/  STG.E.64 desc[UR8][R14.64], R6 ;  /* 0x000000060e007986 */ /* 0x000fe8000c101b08 */
[----:B------:R-:W2:Y:S04]  /*0e90*/  LDG.E.64 R8, desc[UR8][R4.64+-0x20] ;  /* 0xffffe00804087981 */ /* 0x000ea8000c1e1b00 */
[----:B------:R-:W2:Y:S02]  /*0ea0*/  LDG.E.64 R10, desc[UR8][R4.64+-0x18] ;  /* 0xffffe808040a7981 */ /* 0x000ea4000c1e1b00 */
[----:B--2---:R-:W-:Y:S01]  /*0eb0*/  DFMA R8, R10, 4, -R8 ;  /* 0x401000000a08782b */ /* 0x004fe20000000808 */
[----:B------:R-:W0:Y:S07]  /*0ec0*/  LDC.64 R10, c[0x0][0x388] ;  /* 0x0000e200ff0a7b82 */ /* 0x000e2e0000000a00 */
[----:B-1----:R-:W-:-:S08]  /*0ed0*/  DFMA R8, R12, -5, R8 ;  /* 0xc01400000c08782b */ /* 0x002fd00000000008 */
[----:B------:R-:W-:-:S08]  /*0ee0*/  DFMA R8, R16, 2, R8 ;  /* 0x400000001008782b */ /* 0x000fd00000000008 */
[----:B------:R-:W-:Y:S01]  /*0ef0*/  DMUL R8, R8, UR4 ;  /* 0x0000000408087c28 */ /* 0x000fe20008000000 */
[----:B0-----:R-:W-:-:S06]  /*0f00*/  IMAD.WIDE R10, R2, 0x8, R10 ;  /* 0x00000008020a7825 */ /* 0x001fcc00078e020a */
[----:B------:R-:W-:Y:S01]  /*0f10*/  STG.E.64 desc[UR8][R10.64], R8 ;  /* 0x000000080a007986 */ /* 0x000fe2000c101b08 */
[----:B------:R-:W-:Y:S05]  /*0f20*/  EXIT ;  /* 0x000000000000794d */ /* 0x000fea0003800000 */
        .weak           $__internal_2_$__cuda_sm20_div_rn_f64_full
        .type           $__internal_2_$__cuda_sm20_div_rn_f64_full,@function
        .size           $__internal_2_$__cuda_sm20_div_rn_f64_full,(.L_x_156 - $__internal_2_$__cuda_sm20_div_rn_f64_full)
$__internal_2_$__cuda_sm20_div_rn_f64_full:
[C---:B------:R-:W-:Y:S01]  /*0f30*/  FSETP.GEU.AND P0, PT, |R29|.reuse, 1.469367938527859385e-39, PT ;  /* 0x001000001d00780b */ /* 0x040fe20003f0e200 */
[--C-:B------:R-:W-:Y:S01]  /*0f40*/  IMAD.MOV.U32 R6, RZ, RZ, R28.reuse ;  /* 0x000000ffff067224 */ /* 0x100fe200078e001c */
[----:B------:R-:W-:Y:S01]  /*0f50*/  LOP3.LUT R8, R29, 0x800fffff, RZ, 0xc0, !PT ;  /* 0x800fffff1d087812 */ /* 0x000fe200078ec0ff */
[----:B------:R-:W-:Y:S01]  /*0f60*/  IMAD.MOV.U32 R5, RZ, RZ, R19 ;  /* 0x000000ffff057224 */ /* 0x000fe200078e0013 */
[----:B------:R-:W-:Y:S01]  /*0f70*/  MOV R7, R29 ;  /* 0x0000001d00077202 */ /* 0x000fe20000000f00 */
[----:B------:R-:W-:Y:S01]  /*0f80*/  IMAD.MOV.U32 R22, RZ, RZ, 0x1 ;  /* 0x00000001ff167424 */ /* 0x000fe200078e00ff */
[----:B------:R-:W-:Y:S01]  /*0f90*/  LOP3.LUT R9, R8, 0x3ff00000, RZ, 0xfc, !PT ;  /* 0x3ff0000008097812 */ /* 0x000fe200078efcff */
[----:B------:R-:W-:Y:S01]  /*0fa0*/  IMAD.MOV.U32 R8, RZ, RZ, R28 ;  /* 0x000000ffff087224 */ /* 0x000fe200078e001c */
[C---:B------:R-:W-:Y:S01]  /*0fb0*/  FSETP.GEU.AND P2, PT, |R5|.reuse, 1.469367938527859385e-39, PT ;  /* 0x001000000500780b */ /* 0x040fe20003f4e200 */
[----:B------:R-:W-:Y:S01]  /*0fc0*/  IMAD.MOV.U32 R4, RZ, RZ, R18 ;  /* 0x000000ffff047224 */ /* 0x000fe200078e0012 */
[----:B------:R-:W-:Y:S01]  /*0fd0*/  LOP3.LUT R3, R5, 0x7ff00000, RZ, 0xc0, !PT ;  /* 0x7ff0000005037812 */ /* 0x000fe200078ec0ff */
[----:B------:R-:W-:Y:S01]  /*0fe0*/  IMAD.MOV.U32 R26, RZ, RZ, 0x1ca00000 ;  /* 0x1ca00000ff1a7424 */ /* 0x000fe200078e00ff */
[----:B------:R-:W-:Y:S01]  /*0ff0*/  LOP3.LUT R28, R29, 0x7ff00000, RZ, 0xc0, !PT ;  /* 0x7ff000001d1c7812 */ /* 0x000fe200078ec0ff */
[----:B------:R-:W-:Y:S01]  /*1000*/  @!P0 DMUL R8, R6, 8.98846567431157953865e+307 ;  /* 0x7fe0000006088828 */ /* 0x000fe20000000000 */
[----:B------:R-:W-:Y:S02]  /*1010*/  BSSY.RECONVERGENT B1, `(.L_x_46) ;  /* 0x000004d000017945 */ /* 0x000fe40003800200 */
[----:B------:R-:W-:-:S03]  /*1020*/  ISETP.GE.U32.AND P1, PT, R3, R28, PT ;  /* 0x0000001c0300720c */ /* 0x000fc60003f26070 */
        /* <DEDUP_REMOVED lines=16> */
[----:B------:R-:W-:-:S08]  /*1130*/  DFMA R20, R22, R20, R22 ;  /* 0x000000141614722b */ /* 0x000fd00000000016 */
[----:B------:R-:W-:-:S08]  /*1140*/  DMUL R22, R20, R18 ;  /* 0x0000001214167228 */ /* 0x000fd00000000000 */
[----:B------:R-:W-:-:S08]  /*1150*/  DFMA R24, R22, -R8, R18 ;  /* 0x800000081618722b */ /* 0x000fd00000000012 */
[----:B------:R-:W-:Y:S01]  /*1160*/  DFMA R24, R20, R24, R22 ;  /* 0x000000181418722b */ /* 0x000fe20000000016 */
[----:B------:R-:W-:Y:S01]  /*1170*/  IMAD.MOV.U32 R23, RZ, RZ, R3 ;  /* 0x000000ffff177224 */ /* 0x000fe200078e0003 */
[----:B------:R-:W-:-:S04]  /*1180*/  @!P2 LOP3.LUT R23, R19, 0x7ff00000, RZ, 0xc0, !PT ;  /* 0x7ff000001317a812 */ /* 0x000fc800078ec0ff */
[----:B------:R-:W-:-:S04]  /*1190*/  IADD3 R20, PT, PT, R23, -0x1, RZ ;  /* 0xffffffff17147810 */ /* 0x000fc80007ffe0ff */
[----:B------:R-:W-:Y:S01]  /*11a0*/  ISETP.GT.U32.AND P0, PT, R20, 0x7feffffe, PT ;  /* 0x7feffffe1400780c */ /* 0x000fe20003f04070 */
[----:B------:R-:W-:-:S05]  /*11b0*/  VIADD R20, R28, 0xffffffff ;  /* 0xffffffff1c147836 */ /* 0x000fca0000000000 */
[----:B------:R-:W-:-:S13]  /*11c0*/  ISETP.GT.U32.OR P0, PT, R20, 0x7feffffe, P0 ;  /* 0x7feffffe1400780c */ /* 0x000fda0000704470 */
[----:B------:R-:W-:Y:S05]  /*11d0*/  @P0 BRA `(.L_x_47) ;  /* 0x00000000006c0947 */ /* 0x000fea0003800000 */
[----:B------:R-:W-:-:S04]  /*11e0*/  LOP3.LUT R20, R7, 0x7ff00000, RZ, 0xc0, !PT ;  /* 0x7ff0000007147812 */ /* 0x000fc800078ec0ff */
[CC--:B------:R-:W-:Y:S02]  /*11f0*/  VIADDMNMX R4, R3.reuse, -R20.reuse, 0xb9600000, !PT ;  /* 0xb960000003047446 */ /* 0x0c0fe40007800914 */
[----:B------:R-:W-:Y:S02]  /*1200*/  ISETP.GE.U32.AND P0, PT, R3, R20, PT ;  /* 0x000000140300720c */ /* 0x000fe40003f06070 */
[----:B------:R-:W-:Y:S01]  /*1210*/  VIMNMX R3, PT, PT, R4, 0x46a00000, PT ;  /* 0x46a0000004037848 */ /* 0x000fe20003fe0100 */
[----:B------:R-:W-:Y:S01]  /*1220*/  IMAD.MOV.U32 R4, RZ, RZ, RZ ;  /* 0x000000ffff047224 */ /* 0x000fe200078e00ff */
        /* <DEDUP_REMOVED lines=22> */
.L_x_47:
[----:B------:R-:W-:-:S14]  /*1390*/  DSETP.NAN.AND P0, PT, R4, R4, PT ;  /* 0x000000040400722a */ /* 0x000fdc0003f08000 */
[----:B------:R-:W-:Y:S05]  /*13a0*/  @P0 BRA `(.L_x_49) ;  /* 0x0000000000440947 */ /* 0x000fea0003800000 */
[----:B------:R-:W-:-:S14]  /*13b0*/  DSETP.NAN.AND P0, PT, R6, R6, PT ;  /* 0x000000060600722a */ /* 0x000fdc0003f08000 */
[----:B------:R-:W-:Y:S05]  /*13c0*/  @P0 BRA `(.L_x_50) ;  /* 0x0000000000300947 */ /* 0x000fea0003800000 */
[----:B------:R-:W-:Y:S01]  /*13d0*/  ISETP.NE.AND P0, PT, R23, R28, PT ;  /* 0x0000001c1700720c */ /* 0x000fe20003f05270 */
[----:B------:R-:W-:Y:S01]  /*13e0*/  IMAD.MOV.U32 R20, RZ, RZ, 0x0 ;  /* 0x00000000ff147424 */ /* 0x000fe200078e00ff */
[----:B------:R-:W-:-:S11]  /*13f0*/  MOV R21, 0xfff80000 ;  /* 0xfff8000000157802 */ /* 0x000fd60000000f00 */
        /* <DEDUP_REMOVED lines=9> */
.L_x_50:
[----:B------:R-:W-:Y:S01]  /*1490*/  LOP3.LUT R21, R7, 0x80000, RZ, 0xfc, !PT ;  /* 0x0008000007157812 */ /* 0x000fe200078efcff */
[----:B------:R-:W-:Y:S01]  /*14a0*/  IMAD.MOV.U32 R20, RZ, RZ, R6 ;  /* 0x000000ffff147224 */ /* 0x000fe200078e0006 */
[----:B------:R-:W-:Y:S06]  /*14b0*/  BRA `(.L_x_48) ;  /* 0x0000000000087947 */ /* 0x000fec0003800000 */
.L_x_49:
[----:B------:R-:W-:Y:S01]  /*14c0*/  LOP3.LUT R21, R5, 0x80000, RZ, 0xfc, !PT ;  /* 0x0008000005157812 */ /* 0x000fe200078efcff */
[----:B------:R-:W-:-:S07]  /*14d0*/  IMAD.MOV.U32 R20, RZ, RZ, R4 ;  /* 0x000000ffff147224 */ /* 0x000fce00078e0004 */
.L_x_48:
[----:B------:R-:W-:Y:S05]  /*14e0*/  BSYNC.RECONVERGENT B1 ;  /* 0x0000000000017941 */ /* 0x000fea0003800200 */
.L_x_46:
[----:B------:R-:W-:Y:S02]  /*14f0*/  IMAD.MOV.U32 R4, RZ, RZ, R0 ;  /* 0x000000ffff047224 */ /* 0x000fe400078e0000 */
[----:B------:R-:W-:-:S04]  /*1500*/  IMAD.MOV.U32 R5, RZ, RZ, 0x0 ;  /* 0x00000000ff057424 */ /* 0x000fc800078e00ff */
[----:B------:R-:W-:Y:S05]  /*1510*/  RET.REL.NODEC R4 `(_Z9compute_DPdS_S_S_S_dddii) ;  /* 0xffffffe804b87950 */ /* 0x000fea0003c3ffff */
.L_x_51:
        /* <DEDUP_REMOVED lines=14> */
.L_x_156:


//--------------------- .text._Z15compute_F_2SHOCPdS_S_S_S_S_S_S_S_S_S_ddddiidi --------------------------
	.section	.text._Z15compute_F_2SHOCPdS_S_S_S_S_S_S_S_S_S_ddddiidi,"ax",@progbits
	.align	128
        .global         _Z15compute_F_2SHOCPdS_S_S_S_S_S_S_S_S_S_ddddiidi
        .type           _Z15compute_F_2SHOCPdS_S_S_S_S_S_S_S_S_S_ddddiidi,@function
        .size           _Z15compute_F_2SHOCPdS_S_S_S_S_S_S_S_S_S_ddddiidi,(.L_x_157 - _Z15compute_F_2SHOCPdS_S_S_S_S_S_S_S_S_S_ddddiidi)
        .other          _Z15compute_F_2SHOCPdS_S_S_S_S_S_S_S_S_S_ddddiidi,@"STO_CUDA_ENTRY STV_DEFAULT"
_Z15compute_F_2SHOCPdS_S_S_S_S_S_S_S_S_S_ddddiidi:
.text._Z15compute_F_2SHOCPdS_S_S_S_S_S_S_S_S_S_ddddiidi:
[----:B------:R-:W-:Y:S01]  /*0000*/  LDC R1, c[0x0][0x37c] ;  /* 0x0000df00ff017b82 */ /* 0x000fe20000000800 */
[----:B------:R-:W0:Y:S07]  /*0010*/  S2R R0, SR_TID.X ;  /* 0x0000000000007919 */ /* 0x000e2e0000002100 */
[----:B------:R-:W0:Y:S01]  /*0020*/  S2UR UR4, SR_CTAID.X ;  /* 0x00000000000479c3 */ /* 0x000e220000002500 */
[----:B------:R-:W1:Y:S01]  /*0030*/  LDCU UR9, c[0x0][0x3fc] ;  /* 0x00007f80ff0977ac */ /* 0x000e620008000800 */
[----:B------:R-:W2:Y:S06]  /*0040*/  LDCU.64 UR14, c[0x0][0x358] ;  /* 0x00006b00ff0e77ac */ /* 0x000eac0008000a00 */
[----:B------:R-:W0:Y:S08]  /*0050*/  LDC R11, c[0x0][0x360] ;  /* 0x0000d800ff0b7b82 */ /* 0x000e300000000800 */
[----:B------:R-:W3:Y:S08]  /*0060*/  LDC.64 R14, c[0x0][0x390] ;  /* 0x0000e400ff0e7b82 */ /* 0x000ef00000000a00 */
[----:B------:R-:W4:Y:S01]  /*0070*/  LDC.64 R8, c[0x0][0x398] ;  /* 0x0000e600ff087b82 */ /* 0x000f220000000a00 */
[----:B0-----:R-:W-:-:S07]  /*0080*/  IMAD R2, R11, UR4, R0 ;  /* 0x000000040b027c24 */ /* 0x001fce000f8e0200 */
[----:B------:R-:W0:Y:S01]  /*0090*/  LDC.64 R12, c[0x0][0x3c0] ;  /* 0x0000f000ff0c7b82 */ /* 0x000e220000000a00 */
[----:B-1----:R-:W-:-:S07]  /*00a0*/  ISETP.GE.AND P1, PT, R2, UR9, PT ;  /* 0x0000000902007c0c */ /* 0x002fce000bf26270 */
[----:B------:R-:W1:Y:S08]  /*00b0*/  LDC.64 R4, c[0x0][0x3c8] ;  /* 0x0000f200ff047b82 */ /* 0x000e700000000a00 */
[----:B------:R-:W5:Y:S01]  /*00c0*/  @!P1 LDC.64 R6, c[0x0][0x3d0] ;  /* 0x0000f400ff069b82 */ /* 0x000f620000000a00 */
[----:B---3--:R-:W-:-:S04]  /*00d0*/  @!P1 IMAD.WIDE R14, R2, 0x8, R14 ;  /* 0x00000008020e9825 */ /* 0x008fc800078e020e */
[C---:B----4-:R-:W-:Y:S02]  /*00e0*/  @!P1 IMAD.WIDE R8, R2.reuse, 0x8, R8 ;  /* 0x0000000802089825 */ /* 0x050fe400078e0208 */
[----:B--2---:R-:W2:Y:S02]  /*00f0*/  @!P1 LDG.E.64 R14, desc[UR14][R14.64] ;  /* 0x0000000e0e0e9981 */ /* 0x004ea4000c1e1b00 */
[C---:B0-----:R-:W-:Y:S02]  /*0100*/  @!P1 IMAD.WIDE R12, R2.reuse, 0x8, R12 ;  /* 0x00000008020c9825 */ /* 0x041fe400078e020c */
[----:B------:R-:W3:Y:S02]  /*0110*/  @!P1 LDG.E.64 R8, desc[UR14][R8.64] ;  /* 0x0000000e08089981 */ /* 0x000ee4000c1e1b00 */
[C---:B-1----:R-:W-:Y:S02]  /*0120*/  @!P1 IMAD.WIDE R4, R2.reuse, 0x8, R4 ;  /* 0x0000000802049825 */ /* 0x042fe400078e0204 */
[----:B------:R-:W4:Y:S04]  /*0130*/  @!P1 LDG.E.64 R12, desc[UR14][R12.64] ;  /* 0x0000000e0c0c9981 */ /* 0x000f28000c1e1b00 */
[----:B------:R0:W4:Y:S01]  /*0140*/  @!P1 LDG.E.64 R16, desc[UR14][R4.64] ;  /* 0x0000000e04109981 */ /* 0x000122000c1e1b00 */
[----:B-----5:R-:W-:-:S05]  /*0150*/  @!P1 IMAD.WIDE R6, R2, 0x8, R6 ;  /* 0x0000000802069825 */ /* 0x020fca00078e0206 */
[----:B------:R1:W5:Y:S01]  /*0160*/  @!P1 LDG.E.64 R18, desc[UR14][R6.64] ;  /* 0x0000000e06129981 */ /* 0x000362000c1e1b00 */
[----:B------:R-:W0:Y:S01]  /*0170*/  S2UR UR11, SR_CgaCtaId ;  /* 0x00000000000b79c3 */ /* 0x000e220000008800 */
[----:B------:R-:W-:Y:S01]  /*0180*/  UIADD3 UR9, UPT, UPT, UR9, -0x1, URZ ;  /* 0xffffffff09097890 */ /* 0x000fe2000fffe0ff */
[----:B------:R-:W-:Y:S02]  /*0190*/  UMOV UR4, 0x400 ;  /* 0x0000040000047882 */ /* 0x000fe40000000000 */
[----:B------:R-:W-:Y:S02]  /*01a0*/  UIADD3 UR5, UPT, UPT, UR4, 0x1010, URZ ;  /* 0x0000101004057890 */ /* 0x000fe4000fffe0ff */
[----:B------:R-:W-:Y:S01]  /*01b0*/  UIADD3 UR6, UPT, UPT, UR4, 0x4040, URZ ;  /* 0x0000404004067890 */ /* 0x000fe2000fffe0ff */
[C---:B------:R-:W-:Y:S01]  /*01c0*/  ISETP.GE.AND P0, PT, R2.reuse, UR9, PT ;  /* 0x0000000902007c0c */ /* 0x040fe2000bf06270 */
[----:B------:R-:W-:Y:S02]  /*01d0*/  UIADD3 UR7, UPT, UPT, UR4, 0x5050, URZ ;  /* 0x0000505004077890 */ /* 0x000fe4000fffe0ff */
[----:B------:R-:W-:Y:S01]  /*01e0*/  UIADD3 UR8, UPT, UPT, UR4, 0x6060, URZ ;  /* 0x0000606004087890 */ /* 0x000fe2000fffe0ff */
[----:B------:R-:W-:Y:S01]  /*01f0*/  ISETP.LT.OR P0, PT, R2, 0x1, P0 ;  /* 0x000000010200780c */ /* 0x000fe20000701670 */
[----:B------:R-:W-:-:S02]  /*0200*/  UIADD3 UR10, UPT, UPT, UR4, 0x2020, URZ ;  /* 0x00002020040a7890 */ /* 0x000fc4000fffe0ff */
[----:B0-----:R-:W-:Y:S02]  /*0210*/  ULEA UR12, UR11, UR4, 0x18 ;  /* 0x000000040b0c7291 */ /* 0x001fe4000f8ec0ff */
[----:B------:R-:W-:Y:S02]  /*0220*/  ULEA UR5, UR11, UR5, 0x18 ;  /* 0x000000050b057291 */ /* 0x000fe4000f8ec0ff */
[----:B------:R-:W-:Y:S02]  /*0230*/  ULEA UR6, UR11, UR6, 0x18 ;  /* 0x000000060b067291 */ /* 0x000fe4000f8ec0ff */
[----:B------:R-:W-:Y:S02]  /*0240*/  ULEA UR7, UR11, UR7, 0x18 ;  /* 0x000000070b077291 */ /* 0x000fe4000f8ec0ff */
[----:B------:R-:W-:Y:S01]  /*0250*/  ULEA UR8, UR11, UR8, 0x18 ;  /* 0x000000080b087291 */ /* 0x000fe2000f8ec0ff */
[C---:B------:R-:W-:Y:S02]  /*0260*/  LEA R3, R0.reuse, UR12, 0x3 ;  /* 0x0000000c00037c11 */ /* 0x040fe4000f8e18ff */
[C---:B------:R-:W-:Y:S01]  /*0270*/  LEA R4, R0.reuse, UR5, 0x3 ;  /* 0x0000000500047c11 */ /* 0x040fe2000f8e18ff */
[----:B------:R-:W-:Y:S01]  /*0280*/  UIADD3 UR4, UPT, UPT, UR4, 0x3030, URZ ;  /* 0x0000303004047890 */ /* 0x000fe2000fffe0ff */
[----:B------:R-:W-:-:S02]  /*0290*/  LEA R5, R0, UR6, 0x3 ;  /* 0x0000000600057c11 */ /* 0x000fc4000f8e18ff */
[C---:B-1----:R-:W-:Y:S02]  /*02a0*/  LEA R6, R0.reuse, UR7, 0x3 ;  /* 0x0000000700067c11 */ /* 0x042fe4000f8e18ff */
[C---:B------:R-:W-:Y:S01]  /*02b0*/  LEA R7, R0.reuse, UR8, 0x3 ;  /* 0x0000000800077c11 */ /* 0x040fe2000f8e18ff */
[----:B------:R-:W-:Y:S02]  /*02c0*/  ULEA UR10, UR11, UR10, 0x18 ;  /* 0x0000000a0b0a7291 */ /* 0x000fe4000f8ec0ff */
[----:B------:R-:W-:Y:S01]  /*02d0*/  ULEA UR4, UR11, UR4, 0x18 ;  /* 0x000000040b047291 */ /* 0x000fe2000f8ec0ff */
[----:B------:R-:W-:Y:S03]  /*02e0*/  BSSY.RECONVERGENT B0, `(.L_x_52) ;  /* 0x0000037000007945 */ /* 0x000fe60003800200 */
[C---:B------:R-:W-:Y:S02]  /*02f0*/  LEA R24, R0.reuse, UR10, 0x3 ;  /* 0x0000000a00187c11 */ /* 0x040fe4000f8e18ff */
[----:B------:R-:W-:Y:S01]  /*0300*/  LEA R25, R0, UR4, 0x3 ;  /* 0x0000000400197c11 */ /* 0x000fe2000f8e18ff */
[----:B--2---:R0:W-:Y:S04]  /*0310*/  @!P1 STS.64 [R3+0x8], R14 ;  /* 0x0000080e03009388 */ /* 0x0041e80000000a00 */
[----:B---3--:R0:W-:Y:S04]  /*0320*/  @!P1 STS.64 [R4+0x8], R8 ;  /* 0x0000080804009388 */ /* 0x0081e80000000a00 */
[----:B----4-:R0:W-:Y:S04]  /*0330*/  @!P1 STS.64 [R5+0x8], R12 ;  /* 0x0000080c05009388 */ /* 0x0101e80000000a00 */
[----:B------:R0:W-:Y:S04]  /*0340*/  @!P1 STS.64 [R6+0x8], R16 ;  /* 0x0000081006009388 */ /* 0x0001e80000000a00 */
[----:B-----5:R0:W-:Y:S01]  /*0350*/  @!P1 STS.64 [R7+0x8], R18 ;  /* 0x0000081207009388 */ /* 0x0201e20000000a00 */
        /* <DEDUP_REMOVED lines=9> */
[----:B------:R-:W4:Y:S01]  /*03f0*/  LDC.64 R22, c[0x0][0x3c0] ;  /* 0x0000f000ff167b82 */ /* 0x000f220000000a00 */
[----:B------:R-:W5:Y:S01]  /*0400*/  LDCU.64 UR18, c[0x0][0x3d8] ;  /* 0x00007b00ff1277ac */ /* 0x000f620008000a00 */
[----:B0-----:R-:W-:-:S06]  /*0410*/  @!P0 IMAD.WIDE.U32 R12, R9, 0x8, R12 ;  /* 0x00000008090c8825 */ /* 0x001fcc00078e000c */
[----:B------:R-:W0:Y:S01]  /*0420*/  LDC.64 R26, c[0x0][0x3c8] ;  /* 0x0000f200ff1a7b82 */ /* 0x000e220000000a00 */
[----:B------:R-:W2:Y:S01]  /*0430*/  @!P0 LDG.E.64 R12, desc[UR14][R12.64] ;  /* 0x0000000e0c0c8981 */ /* 0x000ea2000c1e1b00 */
[----:B-1----:R-:W-:-:S06]  /*0440*/  @!P0 IMAD.WIDE.U32 R14, R9, 0x8, R14 ;  /* 0x00000008090e8825 */ /* 0x002fcc00078e000e */
[----:B------:R-:W3:Y:S01]  /*0450*/  @!P0 LDG.E.64 R14, desc[UR14][R14.64] ;  /* 0x0000000e0e0e8981 */ /* 0x000ee2000c1e1b00 */
[----:B------:R-:W-:-:S13]  /*0460*/  ISETP.NE.AND P1, PT, R8, R11, PT ;  /* 0x0000000b0800720c */ /* 0x000fda0003f25270 */
[----:B----4-:R-:W-:-:S04]  /*0470*/  @!P1 IMAD.WIDE.U32 R22, R2, 0x8, R22 ;  /* 0x0000000802169825 */ /* 0x010fc800078e0016 */
[----:B0-----:R-:W-:Y:S01]  /*0480*/  @!P1 IMAD.WIDE.U32 R26, R2, 0x8, R26 ;  /* 0x00000008021a9825 */ /* 0x001fe200078e001a */
[----:B--2---:R-:W-:Y:S04]  /*0490*/  @!P0 STS.64 [UR12+0x4040], R12 ;  /* 0x0040400cff008988 */ /* 0x004fe80008000a0c */
[----:B---3--:R-:W-:Y:S04]  /*04a0*/  @!P0 STS.64 [UR12+0x5050], R14 ;  /* 0x0050500eff008988 */ /* 0x008fe80008000a0c */
[----:B------:R-:W-:Y:S04]  /*04b0*/  @P1 LDS.64 R8, [R5+0x10] ;  /* 0x0000100005081984 */ /* 0x000fe80000000a00 */
[----:B------:R-:W-:Y:S04]  /*04c0*/  @P1 LDS.64 R10, [R6+0x10] ;  /* 0x00001000060a1984 */ /* 0x000fe80000000a00 */
[----:B------:R-:W2:Y:S04]  /*04d0*/  @!P1 LDG.E.64 R8, desc[UR14][R22.64+0x8] ;  /* 0x0000080e16089981 */ /* 0x000ea8000c1e1b00 */
[----:B------:R-:W3:Y:S04]  /*04e0*/  @!P1 LDG.E.64 R10, desc[UR14][R26.64+0x8] ;  /* 0x0000080e1a0a9981 */ /* 0x000ee8000c1e1b00 */
[----:B--2---:R-:W-:Y:S04]  /*04f0*/  @!P1 STS.64 [R5+0x10], R8 ;  /* 0x0000100805009388 */ /* 0x004fe80000000a00 */
[----:B---3--:R-:W-:Y:S04]  /*0500*/  @!P1 STS.64 [R6+0x10], R10 ;  /* 0x0000100a06009388 */ /* 0x008fe80000000a00 */
[----:B------:R-:W0:Y:S04]  /*0510*/  LDS.64 R12, [R4+0x8] ;  /* 0x00000800040c7984 */ /* 0x000e280000000a00 */
[----:B------:R-:W1:Y:S04]  /*0520*/  LDS.64 R14, [R6] ;  /* 0x00000000060e7984 */ /* 0x000e680000000a00 */
[----:B------:R-:W2:Y:S04]  /*0530*/  LDS.64 R16, [R6+0x8] ;  /* 0x0000080006107984 */ /* 0x000ea80000000a00 */
[----:B------:R-:W3:Y:S04]  /*0540*/  LDS.64 R18, [R3+0x8] ;  /* 0x0000080003127984 */ /* 0x000ee80000000a00 */
[----:B------:R-:W5:Y:S01]  /*0550*/  LDS.64 R20, [R7+0x8] ;  /* 0x0000080007147984 */ /* 0x000f620000000a00 */
[----:B0-----:R-:W-:-:S02]  /*0560*/  DMUL R22, R12, R12 ;  /* 0x0000000c0c167228 */ /* 0x001fc40000000000 */
[----:B-1----:R-:W-:Y:S02]  /*0570*/  DADD R14, R14, R10 ;  /* 0x000000000e0e7229 */ /* 0x002fe4000000000a */
[----:B--2---:R-:W-:-:S04]  /*0580*/  DMUL R16, R16, UR6 ;  /* 0x0000000610107c28 */ /* 0x004fc80008000000 */
[----:B---3--:R-:W-:-:S04]  /*0590*/  DFMA R22, R18, R18, R22 ;  /* 0x000000121216722b */ /* 0x008fc80000000016 */
[----:B------:R-:W-:-:S04]  /*05a0*/  DFMA R14, R14, UR16, -R16 ;  /* 0x000000100e0e7c2b */ /* 0x000fc80008000810 */
[----:B-----5:R-:W-:-:S08]  /*05b0*/  DFMA R20, R22, UR18, -R20 ;  /* 0x0000001216147c2b */ /* 0x020fd00008000814 */
[----:B------:R-:W-:-:S07]  /*05c0*/  DFMA R14, -R12, R20, R14 ;  /* 0x000000140c0e722b */ /* 0x000fce000000010e */
[----:B------:R-:W-:Y:S04]  /*05d0*/  STS.64 [R24+0x8], R14 ;  /* 0x0000080e18007388 */ /* 0x000fe80000000a00 */
[----:B------:R-:W0:Y:S04]  /*05e0*/  LDS.64 R12, [R5] ;  /* 0x00000000050c7984 */ /* 0x000e280000000a00 */
[----:B------:R-:W1:Y:S01]  /*05f0*/  LDS.64 R10, [R5+0x8] ;  /* 0x00000800050a7984 */ /* 0x000e620000000a00 */
[----:B0-----:R-:W-:-:S08]  /*0600*/  DADD R12, R12, R8 ;  /* 0x000000000c0c7229 */ /* 0x001fd00000000008 */
[----:B------:R-:W-:-:S08]  /*0610*/  DMUL R12, R12, UR16 ;  /* 0x000000100c0c7c28 */ /* 0x000fd00008000000 */
[----:B-1----:R-:W-:-:S08]  /*0620*/  DFMA R10, R10, UR6, -R12 ;  /* 0x000000060a0a7c2b */ /* 0x002fd0000800080c */
[----:B------:R-:W-:-:S07]  /*0630*/  DFMA R10, R18, R20, R10 ;  /* 0x00000014120a722b */ /* 0x000fce000000000a */
[----:B------:R1:W-:Y:S04]  /*0640*/  STS.64 [R25+0x8], R10 ;  /* 0x0000080a19007388 */ /* 0x0003e80000000a00 */
.L_x_53:
[----:B------:R-:W-:Y:S05]  /*0650*/  BSYNC.RECONVERGENT B0 ;  /* 0x0000000000007941 */ /* 0x000fea0003800200 */
.L_x_52:
[----:B0-----:R-:W0:Y:S01]  /*0660*/  LDC R8, c[0x0][0x3f8] ;  /* 0x0000fe00ff087b82 */ /* 0x001e220000000800 */
[----:B------:R-:W-:Y:S01]  /*0670*/  ISETP.NE.AND P1, PT, R2, RZ, PT ;  /* 0x000000ff0200720c */ /* 0x000fe20003f25270 */
[----:B------:R-:W-:Y:S01]  /*0680*/  BSSY.RECONVERGENT B0, `(.L_x_54) ;  /* 0x000005c000007945 */ /* 0x000fe20003800200 */
[----:B0-----:R-:W-:-:S13]  /*0690*/  ISETP.NE.AND P0, PT, R8, 0x2, PT ;  /* 0x000000020800780c */ /* 0x001fda0003f05270 */
[----:B------:R-:W-:Y:S01]  /*06a0*/  @!P0 BAR.SYNC.DEFER_BLOCKING 0x0 ;  /* 0x0000000000008b1d */ /* 0x000fe20000010000 */
[----:B------:R-:W-:-:S13]  /*06b0*/  ISETP.NE.AND P0, PT, R2, UR9, PT ;  /* 0x0000000902007c0c */ /* 0x000fda000bf05270 */
[----:B------:R-:W-:Y:S05]  /*06c0*/  @P0 BRA P1, `(.L_x_55) ;  /* 0x00000004005c0947 */ /* 0x000fea0000800000 */
[----:B------:R-:W-:-:S13]  /*06d0*/  ISETP.GT.AND P0, PT, R8, 0x2, PT ;  /* 0x000000020800780c */ /* 0x000fda0003f04270 */
[----:B------:R-:W-:Y:S05]  /*06e0*/  @P0 BRA `(.L_x_56) ;  /* 0x0000000000c00947 */ /* 0x000fea0003800000 */
[----:B------:R-:W-:-:S05]  /*06f0*/  VIADD R5, R8, 0xffffffff ;  /* 0xffffffff08057836 */ /* 0x000fca0000000000 */
[----:B------:R-:W-:-:S05]  /*0700*/  VIMNMX.U32 R5, PT, PT, R5, 0x2, PT ;  /* 0x0000000205057848 */ /* 0x000fca0003fe0000 */
[----:B------:R-:W-:-:S04]  /*0710*/  IMAD.SHL.U32 R5, R5, 0x4, RZ ;  /* 0x0000000405057824 */ /* 0x000fc800078e00ff */
[----:B------:R-:W0:Y:S02]  /*0720*/  LDC R6, c[0x2][R5] ;  /* 0x0080000005067b82 */ /* 0x000e240000000800 */
[----:B0-----:R-:W-:-:S04]  /*0730*/  SHF.R.S32.HI R7, RZ, 0x1f, R6 ;  /* 0x0000001fff077819 */ /* 0x001fc80000011406 */
.L_x_122:
[----:B------:R-:W-:Y:S05]  /*0740*/  BRX R6 -0x750                                                            (*"BRANCH_TARGETS .L_x_123,.L_x_124,.L_x_125"*) ;  /* 0xfffffff8062c7949 */ /* 0x000fea000383ffff */
.L_x_124:
[----:B------:R-:W-:Y:S01]  /*0750*/  ISETP.NE.AND P0, PT, R2, UR9, PT ;  /* 0x0000000902007c0c */ /* 0x000fe2000bf05270 */
[----:B------:R-:W-:Y:S01]  /*0760*/  IMAD.MOV.U32 R14, RZ, RZ, 0x1 ;  /* 0x00000001ff0e7424 */ /* 0x000fe200078e00ff */
[----:B------:R-:W-:Y:S11]  /*0770*/  BSSY.RECONVERGENT B1, `(.L_x_57) ;  /* 0x000001d000017945 */ /* 0x000ff60003800200 */
[----:B------:R-:W-:-:S05]  /*0780*/  @P0 VIADD R0, R0, 0x2 ;  /* 0x0000000200000836 */ /* 0x000fca0000000000 */
[C---:B------:R-:W-:Y:S02]  /*0790*/  LEA R6, R0.reuse, UR12, 0x3 ;  /* 0x0000000c00067c11 */ /* 0x040fe4000f8e18ff */
[C---:B------:R-:W-:Y:S02]  /*07a0*/  LEA R8, R0.reuse, UR5, 0x3 ;  /* 0x0000000500087c11 */ /* 0x040fe4000f8e18ff */
[C---:B------:R-:W-:Y:S02]  /*07b0*/  LEA R5, R0.reuse, UR10, 0x3 ;  /* 0x0000000a00057c11 */ /* 0x040fe4000f8e18ff */
[----:B------:R-:W0:Y:S01]  /*07c0*/  LDS.64 R6, [R6] ;  /* 0x0000000006067984 */ /* 0x000e220000000a00 */
[----:B------:R-:W-:-:S03]  /*07d0*/  LEA R0, R0, UR4, 0x3 ;  /* 0x0000000400007c11 */ /* 0x000fc6000f8e18ff */
[----:B------:R-:W2:Y:S04]  /*07e0*/  LDS.64 R8, [R8] ;  /* 0x0000000008087984 */ /* 0x000ea80000000a00 */
[----:B------:R-:W3:Y:S04]  /*07f0*/  LDS.64 R12, [R5] ;  /* 0x00000000050c7984 */ /* 0x000ee80000000a00 */
[----:B-1----:R-:W1:Y:S01]  /*0800*/  LDS.64 R10, [R0] ;  /* 0x00000000000a7984 */ /* 0x002e620000000a00 */
[----:B0-----:R-:W-:-:S08]  /*0810*/  DMUL R22, R6, R6 ;  /* 0x0000000606167228 */ /* 0x001fd00000000000 */
[-C--:B--2---:R-:W-:Y:S02]  /*0820*/  DFMA R22, R8, R8.reuse, R22 ;  /* 0x000000080816722b */ /* 0x084fe40000000016 */
[----:B---3--:R-:W-:-:S04]  /*0830*/  DMUL R12, R12, R8 ;  /* 0x000000080c0c7228 */ /* 0x008fc80000000000 */
[----:B------:R-:W0:Y:S04]  /*0840*/  MUFU.RCP64H R15, R23 ;  /* 0x00000017000f7308 */ /* 0x000e280000001800 */
[----:B-1----:R-:W-:-:S10]  /*0850*/  DFMA R10, R10, R6, -R12 ;  /* 0x000000060a0a722b */ /* 0x002fd4000000080c */
        /* <DEDUP_REMOVED lines=13> */
[----:B------:R-:W-:Y:S05]  /*0930*/  CALL.REL.NOINC `($__internal_3_$__cuda_sm20_div_rn_f64_full) ;  /* 0x00000008000c7944 */ /* 0x000fea0003c00000 */
.L_x_58:
[----:B------:R-:W-:Y:S05]  /*0940*/  BSYNC.RECONVERGENT B1 ;  /* 0x0000000000017941 */ /* 0x000fea0003800200 */
.L_x_57:
[----:B------:R-:W0:Y:S02]  /*0950*/  LDS.64 R8, [R4+0x8] ;  /* 0x0000080004087984 */ /* 0x000e240000000a00 */
[----:B0-----:R-:W-:-:S07]  /*0960*/  DMUL R8, R8, -R6 ;  /* 0x8000000608087228 */ /* 0x001fce0000000000 */
[----:B------:R-:W-:Y:S04]  /*0970*/  STS.64 [R24+0x8], R8 ;  /* 0x0000080818007388 */ /* 0x000fe80000000a00 */
[----:B------:R-:W0:Y:S02]  /*0980*/  LDS.64 R10, [R3+0x8] ;  /* 0x00000800030a7984 */ /* 0x000e240000000a00 */
[----:B0-----:R-:W-:-:S07]  /*0990*/  DMUL R10, R10, R6 ;  /* 0x000000060a0a7228 */ /* 0x001fce0000000000 */
[----:B------:R4:W-:Y:S01]  /*09a0*/  STS.64 [R25+0x8], R10 ;  /* 0x0000080a19007388 */ /* 0x0009e20000000a00 */
[----:B------:R-:W-:Y:S05]  /*09b0*/  BRA `(.L_x_55) ;  /* 0x0000000000a07947 */ /* 0x000fea0003800000 */
.L_x_123:
[----:B------:R3:W-:Y:S04]  /*09c0*/  STS.64 [R24+0x8], RZ ;  /* 0x000008ff18007388 */ /* 0x0007e80000000a00 */
[----:B------:R3:W-:Y:S01]  /*09d0*/  STS.64 [R25+0x8], RZ ;  /* 0x000008ff19007388 */ /* 0x0007e20000000a00 */
[----:B------:R-:W-:Y:S05]  /*09e0*/  BRA `(.L_x_55) ;  /* 0x0000000000947947 */ /* 0x000fea0003800000 */
.L_x_56:
[----:B------:R-:W-:-:S05]  /*09f0*/  IMAD.MOV.U32 R9, RZ, RZ, -0x3 ;  /* 0xfffffffdff097424 */ /* 0x000fca00078e00ff */
[----:B------:R-:W-:-:S05]  /*0a00*/  VIADDMNMX.U32 R0, R8, R9, 0x2, PT ;  /* 0x0000000208007446 */ /* 0x000fca0003800009 */
[----:B------:R-:W-:-:S04]  /*0a10*/  IMAD.SHL.U32 R0, R0, 0x4, RZ ;  /* 0x0000000400007824 */ /* 0x000fc800078e00ff */
[----:B------:R-:W0:Y:S02]  /*0a20*/  LDC R8, c[0x2][R0+0xc] ;  /* 0x0080030000087b82 */ /* 0x000e240000000800 */
[----:B0-----:R-:W-:-:S04]  /*0a30*/  SHF.R.S32.HI R9, RZ, 0x1f, R8 ;  /* 0x0000001fff097819 */ /* 0x001fc80000011408 */
.L_x_126:
[----:B------:R-:W-:Y:S05]  /*0a40*/  BRX R8 -0xa50                                                            (*"BRANCH_TARGETS .L_x_127,.L_x_128,.L_x_125"*) ;  /* 0xfffffff4086c7949 */ /* 0x000fea000383ffff */
.L_x_128:
[----:B-1----:R-:W0:Y:S01]  /*0a50*/  LDS.64 R10, [R4+0x8] ;  /* 0x00000800040a7984 */ /* 0x002e220000000a00 */
[----:B------:R-:W1:Y:S03]  /*0a60*/  LDCU.64 UR16, c[0x0][0x3d8] ;  /* 0x00007b00ff1077ac */ /* 0x000e660008000a00 */
[----:B------:R-:W2:Y:S01]  /*0a70*/  LDS.64 R8, [R3+0x8] ;  /* 0x0000080003087984 */ /* 0x000ea20000000a00 */
[----:B------:R-:W3:Y:S03]  /*0a80*/  LDCU.64 UR6, c[0x0][0x3e0] ;  /* 0x00007c00ff0677ac */ /* 0x000ee60008000a00 */
[----:B------:R-:W1:Y:S04]  /*0a90*/  LDS.64 R16, [R7+0x8] ;  /* 0x0000080007107984 */ /* 0x000e680000000a00 */
[----:B------:R-:W3:Y:S01]  /*0aa0*/  LDS.64 R12, [R6+0x8] ;  /* 0x00000800060c7984 */ /* 0x000ee20000000a00 */
[----:B0-----:R-:W-:-:S08]  /*0ab0*/  DMUL R14, R10, R10 ;  /* 0x0000000a0a0e7228 */ /* 0x001fd00000000000 */
[----:B--2---:R-:W-:-:S08]  /*0ac0*/  DFMA R14, R8, R8, R14 ;  /* 0x00000008080e722b */ /* 0x004fd0000000000e */
[----:B-1----:R-:W-:-:S08]  /*0ad0*/  DFMA R14, R14, UR16, -R16 ;  /* 0x000000100e0e7c2b */ /* 0x002fd00008000810 */
[-C--:B------:R-:W-:Y:S02]  /*0ae0*/  DMUL R10, R10, R14.reuse ;  /* 0x0000000e0a0a7228 */ /* 0x080fe40000000000 */
[----:B------:R-:W-:-:S06]  /*0af0*/  DMUL R8, R8, R14 ;  /* 0x0000000e08087228 */ /* 0x000fcc0000000000 */
[----:B---3--:R-:W-:-:S07]  /*0b00*/  DFMA R10, R12, -UR6, -R10 ;  /* 0x800000060c0a7c2b */ /* 0x008fce000800080a */
[----:B------:R-:W-:Y:S04]  /*0b10*/  STS.64 [R24+0x8], R10 ;  /* 0x0000080a18007388 */ /* 0x000fe80000000a00 */
[----:B------:R-:W0:Y:S02]  /*0b20*/  LDS.64 R12, [R5+0x8] ;  /* 0x00000800050c7984 */ /* 0x000e240000000a00 */
[----:B0-----:R-:W-:-:S07]  /*0b30*/  DFMA R8, R12, UR6, R8 ;  /* 0x000000060c087c2b */ /* 0x001fce0008000008 */
[----:B------:R2:W-:Y:S01]  /*0b40*/  STS.64 [R25+0x8], R8 ;  /* 0x0000080819007388 */ /* 0x0005e20000000a00 */
[----:B------:R-:W-:Y:S05]  /*0b50*/  BRA `(.L_x_55) ;  /* 0x0000000000387947 */ /* 0x000fea0003800000 */
.L_x_127:
[----:B-1----:R-:W0:Y:S01]  /*0b60*/  LDS.64 R10, [R4+0x8] ;  /* 0x00000800040a7984 */ /* 0x002e220000000a00 */
        /* <DEDUP_REMOVED lines=9> */
[----:B------:R0:W-:Y:S01]  /*0c00*/  STS.64 [R25+0x8], R8 ;  /* 0x0000080819007388 */ /* 0x0001e20000000a00 */
[----:B------:R-:W-:Y:S05]  /*0c10*/  BRA `(.L_x_55) ;  /* 0x0000000000087947 */ /* 0x000fea0003800000 */
.L_x_125:
[----:B------:R0:W-:Y:S04]  /*0c20*/  STS.64 [R24+0x8], RZ ;  /* 0x000008ff18007388 */ /* 0x0001e80000000a00 */
[----:B------:R0:W-:Y:S02]  /*0c30*/  STS.64 [R25+0x8], RZ ;  /* 0x000008ff19007388 */ /* 0x0001e40000000a00 */
.L_x_55:
[----:B------:R-:W-:Y:S05]  /*0c40*/  BSYNC.RECONVERGENT B0 ;  /* 0x0000000000007941 */ /* 0x000fea0003800200 */
.L_x_54:
[----:B------:R-:W5:Y:S02]  /*0c50*/  LDCU UR6, c[0x0][0x3fc] ;  /* 0x00007f80ff0677ac */ /* 0x000f640008000800 */
[----:B-----5:R-:W-:-:S13]  /*0c60*/  ISETP.GE.AND P0, PT, R2, UR6, PT ;  /* 0x0000000602007c0c */ /* 0x020fda000bf06270 */
[----:B------:R-:W-:Y:S05]  /*0c70*/  @P0 EXIT ;  /* 0x000000000000094d */ /* 0x000fea0003800000 */
[----:B------:R-:W5:Y:S01]  /*0c80*/  LDC R5, c[0x0][0x408] ;  /* 0x00010200ff057b82 */ /* 0x000f620000000800 */
[----:B------:R-:W-:-:S05]  /*0c90*/  IMAD.MOV.U32 R0, RZ, RZ, -0x2 ;  /* 0xfffffffeff007424 */ /* 0x000fca00078e00ff */
[----:B-----5:R-:W-:-:S05]  /*0ca0*/  VIADDMNMX.U32 R0, R5, R0, 0x2, PT ;  /* 0x0000000205007446 */ /* 0x020fca0003800000 */
[----:B------:R-:W-:-:S04]  /*0cb0*/  IMAD.SHL.U32 R0, R0, 0x4, RZ ;  /* 0x0000000400007824 */ /* 0x000fc800078e00ff */
[----:B------:R-:W5:Y:S02]  /*0cc0*/  LDC R6, c[0x2][R0+0x18] ;  /* 0x0080060000067b82 */ /* 0x000f640000000800 */
[----:B-----5:R-:W-:-:S04]  /*0cd0*/  SHF.R.S32.HI R7, RZ, 0x1f, R6 ;  /* 0x0000001fff077819 */ /* 0x020fc80000011406 */
.L_x_130:
[----:B------:R-:W-:Y:S05]  /*0ce0*/  BRX R6 -0xcf0                                                            (*"BRANCH_TARGETS .L_x_131,.L_x_132,.L_x_133"*) ;  /* 0xfffffff006c47949 */ /* 0x000fea000383ffff */
.L_x_133:
[----:B------:R-:W-:-:S13]  /*0cf0*/  ISETP.NE.AND P0, PT, R5, 0x1, PT ;  /* 0x000000010500780c */ /* 0x000fda0003f05270 */
[----:B------:R-:W-:Y:S05]  /*0d00*/  @P0 EXIT ;  /* 0x000000000000094d */ /* 0x000fea0003800000 */
[----:B------:R-:W5:Y:S01]  /*0d10*/  LDS.64 R6, [R24+0x8] ;  /* 0x0000080018067984 */ /* 0x000f620000000a00 */
[----:B01--4-:R-:W0:Y:S01]  /*0d20*/  LDC.64 R10, c[0x0][0x380] ;  /* 0x0000e000ff0a7b82 */ /* 0x013e220000000a00 */
[----:B------:R-:W1:Y:S02]  /*0d30*/  LDCU.64 UR4, c[0x0][0x400] ;  /* 0x00008000ff0477ac */ /* 0x000e640008000a00 */
[----:B------:R-:W1:Y:S04]  /*0d40*/  LDS.64 R12, [R3+0x8] ;  /* 0x00000800030c7984 */ /* 0x000e680000000a00 */
[----:B--2---:R-:W2:Y:S01]  /*0d50*/  LDS.64 R8, [R25+0x8] ;  /* 0x0000080019087984 */ /* 0x004ea20000000a00 */
[----:B------:R-:W4:Y:S03]  /*0d60*/  LDC.64 R16, c[0x0][0x388] ;  /* 0x0000e200ff107b82 */ /* 0x000f260000000a00 */
[----:B------:R-:W3:Y:S05]  /*0d70*/  LDS.64 R4, [R4+0x8] ;  /* 0x0000080004047984 */ /* 0x000eea0000000a00 */
[----:B------:R-:W2:Y:S08]  /*0d80*/  LDC.64 R20, c[0x0][0x3a0] ;  /* 0x0000e800ff147b82 */ /* 0x000eb00000000a00 */
[----:B------:R-:W3:Y:S01]  /*0d90*/  LDC.64 R22, c[0x0][0x3a8] ;  /* 0x0000ea00ff167b82 */ /* 0x000ee20000000a00 */
[----:B0-----:R-:W-:-:S05]  /*0da0*/  IMAD.WIDE R10, R2, 0x8, R10 ;  /* 0x00000008020a7825 */ /* 0x001fca00078e020a */
[----:B-----5:R-:W-:Y:S01]  /*0db0*/  STG.E.64 desc[UR14][R10.64], R6 ;  /* 0x000000060a007986 */ /* 0x020fe2000c101b0e */
[----:B-1----:R-:W-:Y:S01]  /*0dc0*/  DFMA R14, R6, UR4, R12 ;  /* 0x00000004060e7c2b */ /* 0x002fe2000800000c */
[----:B----4-:R-:W-:-:S04]  /*0dd0*/  IMAD.WIDE R12, R2, 0x8, R16 ;  /* 0x00000008020c7825 */ /* 0x010fc800078e0210 */
[C---:B--2---:R-:W-:Y:S01]  /*0de0*/  IMAD.WIDE R16, R2.reuse, 0x8, R20 ;  /* 0x0000000802107825 */ /* 0x044fe200078e0214 */
[----:B------:R-:W-:Y:S01]  /*0df0*/  STG.E.64 desc[UR14][R12.64], R8 ;  /* 0x000000080c007986 */ /* 0x000fe2000c101b0e */
[----:B---3--:R-:W-:Y:S02]  /*0e00*/  DFMA R18, R8, UR4, R4 ;  /* 0x0000000408127c2b */ /* 0x008fe40008000004 */
[----:B------:R-:W-:Y:S01]  /*0e10*/  IMAD.WIDE R2, R2, 0x8, R22 ;  /* 0x0000000802027825 */ /* 0x000fe200078e0216 */
[----:B------:R-:W-:Y:S04]  /*0e20*/  STG.E.64 desc[UR14][R16.64], R14 ;  /* 0x0000000e10007986 */ /* 0x000fe8000c101b0e */
[----:B------:R-:W-:Y:S01]  /*0e30*/  STG.E.64 desc[UR14][R2.64], R18 ;  /* 0x0000001202007986 */ /* 0x000fe2000c101b0e */
[----:B------:R-:W-:Y:S05]  /*0e40*/  EXIT ;  /* 0x000000000000794d */ /* 0x000fea0003800000 */
.L_x_131:
[----:B------:R-:W5:Y:S01]  /*0e50*/  LDC.64 R4, c[0x0][0x380] ;  /* 0x0000e000ff047b82 */ /* 0x000f620000000a00 */
[----:B------:R-:W3:Y:S07]  /*0e60*/  LDCU.64 UR4, c[0x0][0x400] ;  /* 0x00008000ff0477ac */ /* 0x000eee0008000a00 */
[----:B01--4-:R-:W0:Y:S08]  /*0e70*/  LDC.64 R10, c[0x0][0x388] ;  /* 0x0000e200ff0a7b82 */ /* 0x013e300000000a00 */
[----:B------:R-:W1:Y:S01]  /*0e80*/  LDC.64 R12, c[0x0][0x3a0] ;  /* 0x0000e800ff0c7b82 */ /* 0x000e620000000a00 */
[----:B-----5:R-:W-:-:S07]  /*0e90*/  IMAD.WIDE R16, R2, 0x8, R4 ;  /* 0x0000000802107825 */ /* 0x020fce00078e0204 */
[----:B------:R-:W4:Y:S01]  /*0ea0*/  LDC.64 R14, c[0x0][0x3b0] ;  /* 0x0000ec00ff0e7b82 */ /* 0x000f220000000a00 */
[----:B------:R-:W2:Y:S04]  /*0eb0*/  LDS.64 R4, [R24+0x8] ;  /* 0x0000080018047984 */ /* 0x000ea80000000a00 */
[----:B------:R-:W2:Y:S01]  /*0ec0*/  LDG.E.64 R6, desc[UR14][R16.64] ;  /* 0x0000000e10067981 */ /* 0x000ea2000c1e1b00 */
[C---:B0-----:R-:W-:Y:S02]  /*0ed0*/  IMAD.WIDE R18, R2.reuse, 0x8, R10 ;  /* 0x0000000802127825 */ /* 0x041fe400078e020a */
[----:B------:R-:W0:Y:S01]  /*0ee0*/  LDC.64 R22, c[0x0][0x3a8] ;  /* 0x0000ea00ff167b82 */ /* 0x000e220000000a00 */
[----:B--2---:R-:W-:Y:S01]  /*0ef0*/  DFMA R8, R4, 2, R6 ;  /* 0x400000000408782b */ /* 0x004fe20000000006 */
[----:B------:R-:W2:Y:S06]  /*0f00*/  LDS.64 R6, [R25+0x8] ;  /* 0x0000080019067984 */ /* 0x000eac0000000a00 */
[----:B------:R5:W-:Y:S04]  /*0f10*/  STG.E.64 desc[UR14][R16.64], R8 ;  /* 0x0000000810007986 */ /* 0x000be8000c101b0e */
[----:B------:R-:W2:Y:S01]  /*0f20*/  LDG.E.64 R10, desc[UR14][R18.64] ;  /* 0x0000000e120a7981 */ /* 0x000ea2000c1e1b00 */
[----:B-1----:R-:W-:Y:S01]  /*0f30*/  IMAD.WIDE R20, R2, 0x8, R12 ;  /* 0x0000000802147825 */ /* 0x002fe200078e020c */
[----:B--2---:R-:W-:-:S07]  /*0f40*/  DFMA R10, R6, 2, R10 ;  /* 0x40000000060a782b */ /* 0x004fce000000000a */
[----:B------:R-:W-:Y:S04]  /*0f50*/  STG.E.64 desc[UR14][R18.64], R10 ;  /* 0x0000000a12007986 */ /* 0x000fe8000c101b0e */
[----:B------:R-:W3:Y:S01]  /*0f60*/  LDG.E.64 R12, desc[UR14][R20.64] ;  /* 0x0000000e140c7981 */ /* 0x000ee2000c1e1b00 */
[----:B0-----:R-:W-:Y:S01]  /*0f70*/  IMAD.WIDE R22, R2, 0x8, R22 ;  /* 0x0000000802167825 */ /* 0x001fe200078e0216 */
[----:B---3--:R-:W-:-:S03]  /*0f80*/  DFMA R12, R4, UR4, R12 ;  /* 0x00000004040c7c2b */ /* 0x008fc6000800000c */
[C---:B----4-:R-:W-:Y:S02]  /*0f90*/  IMAD.WIDE R4, R2.reuse, 0x8, R14 ;  /* 0x0000000802047825 */ /* 0x050fe400078e020e */
[----:B------:R-:W0:Y:S03]  /*0fa0*/  LDC.64 R14, c[0x0][0x3b8] ;  /* 0x0000ee00ff0e7b82 */ /* 0x000e260000000a00 */
[----:B------:R-:W-:Y:S04]  /*0fb0*/  STG.E.64 desc[UR14][R4.64], R12 ;  /* 0x0000000c04007986 */ /* 0x000fe8000c101b0e */
[----:B-----5:R-:W2:Y:S01]  /*0fc0*/  LDG.E.64 R8, desc[UR14][R22.64] ;  /* 0x0000000e16087981 */ /* 0x020ea2000c1e1b00 */
[----:B0-----:R-:W-:Y:S01]  /*0fd0*/  IMAD.WIDE R2, R2, 0x8, R14 ;  /* 0x0000000802027825 */ /* 0x001fe200078e020e */
[----:B--2---:R-:W-:-:S07]  /*0fe0*/  DFMA R8, R6, UR4, R8 ;  /* 0x0000000406087c2b */ /* 0x004fce0008000008 */
[----:B------:R-:W-:Y:S01]  /*0ff0*/  STG.E.64 desc[UR14][R2.64], R8 ;  /* 0x0000000802007986 */ /* 0x000fe2000c101b0e */
[----:B------:R-:W-:Y:S05]  /*1000*/  EXIT ;  /* 0x000000000000794d */ /* 0x000fea0003800000 */
.L_x_132:
[----:B------:R-:W0:Y:S01]  /*1010*/  LDC.64 R6, c[0x0][0x380] ;  /* 0x0000e000ff067b82 */ /* 0x000e220000000a00 */
[----:B------:R-:W5:Y:S01]  /*1020*/  LDS.64 R12, [R24+0x8] ;  /* 0x00000800180c7984 */ /* 0x000f620000000a00 */
[----:B------:R-:W3:Y:S06]  /*1030*/  LDCU.64 UR4, c[0x0][0x400] ;  /* 0x00008000ff0477ac */ /* 0x000eec0008000a00 */
[----:B------:R-:W2:Y:S08]  /*1040*/  LDC.64 R4, c[0x0][0x3a0] ;  /* 0x0000e800ff047b82 */ /* 0x000eb00000000a00 */
[----:B------:R-:W3:Y:S01]  /*1050*/  LDC.64 R16, c[0x0][0x388] ;  /* 0x0000e200ff107b82 */ /* 0x000ee20000000a00 */
[----:B01--4-:R-:W-:-:S07]  /*1060*/  IMAD.WIDE R10, R2, 0x8, R6 ;  /* 0x00000008020a7825 */ /* 0x013fce00078e0206 */
[----:B------:R-:W0:Y:S01]  /*1070*/  LDC.64 R14, c[0x0][0x3a8] ;  /* 0x0000ea00ff0e7b82 */ /* 0x000e220000000a00 */
[----:B------:R1:W5:Y:S01]  /*1080*/  LDG.E.64 R6, desc[UR14][R10.64] ;  /* 0x0000000e0a067981 */ /* 0x000362000c1e1b00 */
[----:B--2---:R-:W-:-:S05]  /*1090*/  IMAD.WIDE R8, R2, 0x8, R4 ;  /* 0x0000000802087825 */ /* 0x004fca00078e0204 */
[----:B------:R-:W2:Y:S01]  /*10a0*/  LDG.E.64 R4, desc[UR14][R8.64] ;  /* 0x0000000e08047981 */ /* 0x000ea2000c1e1b00 */
[----:B---3--:R-:W-:-:S03]  /*10b0*/  IMAD.WIDE R16, R2, 0x8, R16 ;  /* 0x0000000802107825 */ /* 0x008fc600078e0210 */
[----:B-1----:R-:W1:Y:S01]  /*10c0*/  LDS.64 R10, [R25+0x8] ;  /* 0x00000800190a7984 */ /* 0x002e620000000a00 */
[----:B0-----:R-:W-:Y:S01]  /*10d0*/  IMAD.WIDE R14, R2, 0x8, R14 ;  /* 0x00000008020e7825 */ /* 0x001fe200078e020e */
[----:B-----5:R-:W-:-:S08]  /*10e0*/  DADD R6, R12, R6 ;  /* 0x000000000c067229 */ /* 0x020fd00000000006 */
[----:B--2---:R-:W-:-:S07]  /*10f0*/  DFMA R4, R6, UR4, R4 ;  /* 0x0000000406047c2b */ /* 0x004fce0008000004 */
[----:B------:R-:W-:Y:S04]  /*1100*/  STG.E.64 desc[UR14][R8.64], R4 ;  /* 0x0000000408007986 */ /* 0x000fe8000c101b0e */
[----:B------:R-:W1:Y:S04]  /*1110*/  LDG.E.64 R6, desc[UR14][R16.64] ;  /* 0x0000000e10067981 */ /* 0x000e68000c1e1b00 */
[----:B------:R-:W2:Y:S01]  /*1120*/  LDG.E.64 R2, desc[UR14][R14.64] ;  /* 0x0000000e0e027981 */ /* 0x000ea2000c1e1b00 */
[----:B-1----:R-:W-:-:S08]  /*1130*/  DADD R6, R6, R10 ;  /* 0x0000000006067229 */ /* 0x002fd0000000000a */
[----:B--2---:R-:W-:-:S07]  /*1140*/  DFMA R2, R6, UR4, R2 ;  /* 0x0000000406027c2b */ /* 0x004fce0008000002 */
[----:B------:R-:W-:Y:S01]  /*1150*/  STG.E.64 desc[UR14][R14.64], R2 ;  /* 0x000000020e007986 */ /* 0x000fe2000c101b0e */
[----:B------:R-:W-:Y:S05]  /*1160*/  EXIT ;  /* 0x000000000000794d */ /* 0x000fea0003800000 */
        .weak           $__internal_3_$__cuda_sm20_div_rn_f64_full
        .type           $__internal_3_$__cuda_sm20_div_rn_f64_full,@function
        .size           $__internal_3_$__cuda_sm20_div_rn_f64_full,(.L_x_157 - $__internal_3_$__cuda_sm20_div_rn_f64_full)
$__internal_3_$__cuda_sm20_div_rn_f64_full:
[C---:B------:R-:W-:Y:S01]  /*1170*/  FSETP.GEU.AND P0, PT, |R23|.reuse, 1.469367938527859385e-39, PT ;  /* 0x001000001700780b */ /* 0x040fe20003f0e200 */
[--C-:B------:R-:W-:Y:S01]  /*1180*/  IMAD.MOV.U32 R8, RZ, RZ, R22.reuse ;  /* 0x000000ffff087224 */ /* 0x100fe200078e0016 */
[----:B------:R-:W-:Y:S01]  /*1190*/  LOP3.LUT R6, R23, 0x800fffff, RZ, 0xc0, !PT ;  /* 0x800fffff17067812 */ /* 0x000fe200078ec0ff */
[----:B------:R-:W-:Y:S01]  /*11a0*/  IMAD.MOV.U32 R9, RZ, RZ, R23 ;  /* 0x000000ffff097224 */ /* 0x000fe200078e0017 */
[C---:B------:R-:W-:Y:S01]  /*11b0*/  FSETP.GEU.AND P2, PT, |R11|.reuse, 1.469367938527859385e-39, PT ;  /* 0x001000000b00780b */ /* 0x040fe20003f4e200 */
[----:B------:R-:W-:Y:S01]  /*11c0*/  IMAD.MOV.U32 R14, RZ, RZ, 0x1 ;  /* 0x00000001ff0e7424 */ /* 0x000fe200078e00ff */
[----:B------:R-:W-:Y:S01]  /*11d0*/  LOP3.LUT R7, R6, 0x3ff00000, RZ, 0xfc, !PT ;  /* 0x3ff0000006077812 */ /* 0x000fe200078efcff */
[----:B------:R-:W-:Y:S01]  /*11e0*/  IMAD.MOV.U32 R6, RZ, RZ, R22 ;  /* 0x000000ffff067224 */ /* 0x000fe200078e0016 */
[----:B------:R-:W-:Y:S01]  /*11f0*/  LOP3.LUT R5, R11, 0x7ff00000, RZ, 0xc0, !PT ;  /* 0x7ff000000b057812 */ /* 0x000fe200078ec0ff */
[----:B------:R-:W-:Y:S01]  /*1200*/  BSSY.RECONVERGENT B2, `(.L_x_59) ;  /* 0x0000050000027945 */ /* 0x000fe20003800200 */
[----:B------:R-:W-:-:S03]  /*1210*/  LOP3.LUT R22, R23, 0x7ff00000, RZ, 0xc0, !PT ;  /* 0x7ff0000017167812 */ /* 0x000fc600078ec0ff */
[----:B------:R-:W-:Y:S01]  /*1220*/  @!P0 DMUL R6, R8, 8.98846567431157953865e+307 ;  /* 0x7fe0000008068828 */ /* 0x000fe20000000000 */
[----:B------:R-:W-:Y:S01]  /*1230*/  ISETP.GE.U32.AND P1, PT, R5, R22, PT ;  /* 0x000000160500720c */ /* 0x000fe20003f26070 */
[----:B------:R-:W-:Y:S02]  /*1240*/  IMAD.MOV.U32 R21, RZ, RZ, R5 ;  /* 0x000000ffff157224 */ /* 0x000fe400078e0005 */
[----:B------:R-:W-:Y:S02]  /*1250*/  @!P2 LOP3.LUT R0, R9, 0x7ff00000, RZ, 0xc0, !PT ;  /* 0x7ff000000900a812 */ /* 0x000fe400078ec0ff */
[----:B------:R-:W0:Y:S02]  /*1260*/  MUFU.RCP64H R15, R7 ;  /* 0x00000007000f7308 */ /* 0x000e240000001800 */
[----:B------:R-:W-:Y:S01]  /*1270*/  @!P2 ISETP.GE.U32.AND P3, PT, R5, R0, PT ;  /* 0x000000000500a20c */ /* 0x000fe20003f66070 */
[----:B------:R-:W-:Y:S01]  /*1280*/  IMAD.MOV.U32 R0, RZ, RZ, 0x1ca00000 ;  /* 0x1ca00000ff007424 */ /* 0x000fe200078e00ff */
[----:B------:R-:W-:-:S04]  /*1290*/  @!P0 LOP3.LUT R22, R7, 0x7ff00000, RZ, 0xc0, !PT ;  /* 0x7ff0000007168812 */ /* 0x000fc800078ec0ff */
[----:B------:R-:W-:-:S04]  /*12a0*/  @!P2 SEL R17, R0, 0x63400000, !P3 ;  /* 0x634000000011a807 */ /* 0x000fc80005800000 */
[----:B------:R-:W-:-:S04]  /*12b0*/  @!P2 LOP3.LUT R18, R17, 0x80000000, R11, 0xf8, !PT ;  /* 0x800000001112a812 */ /* 0x000fc800078ef80b */
[----:B------:R-:W-:Y:S01]  /*12c0*/  @!P2 LOP3.LUT R19, R18, 0x100000, RZ, 0xfc, !PT ;  /* 0x001000001213a812 */ /* 0x000fe200078efcff */
[----:B0-----:R-:W-:Y:S01]  /*12d0*/  DFMA R12, R14, -R6, 1 ;  /* 0x3ff000000e0c742b */ /* 0x001fe20000000806 */
[----:B------:R-:W-:-:S07]  /*12e0*/  @!P2 IMAD.MOV.U32 R18, RZ, RZ, RZ ;  /* 0x000000ffff12a224 */ /* 0x000fce00078e00ff */
        /* <DEDUP_REMOVED lines=17> */
[----:B------:R-:W-:-:S04]  /*1400*/  LOP3.LUT R14, R9, 0x7ff00000, RZ, 0xc0, !PT ;  /* 0x7ff00000090e7812 */ /* 0x000fc800078ec0ff */
[CC--:B------:R-:W-:Y:S02]  /*1410*/  VIADDMNMX R10, R5.reuse, -R14.reuse, 0xb9600000, !PT ;  /* 0xb9600000050a7446 */ /* 0x0c0fe4000780090e */
[----:B------:R-:W-:Y:S02]  /*1420*/  ISETP.GE.U32.AND P0, PT, R5, R14, PT ;  /* 0x0000000e0500720c */ /* 0x000fe40003f06070 */
[----:B------:R-:W-:Y:S02]  /*1430*/  VIMNMX R10, PT, PT, R10, 0x46a00000, PT ;  /* 0x46a000000a0a7848 */ /* 0x000fe40003fe0100 */
[----:B------:R-:W-:-:S05]  /*1440*/  SEL R5, R0, 0x63400000, !P0 ;  /* 0x6340000000057807 */ /* 0x000fca0004000000 */
[----:B------:R-:W-:Y:S02]  /*1450*/  IMAD.IADD R0, R10, 0x1, -R5 ;  /* 0x000000010a007824 */ /* 0x000fe400078e0a05 */
[----:B------:R-:W-:Y:S02]  /*1460*/  IMAD.MOV.U32 R10, RZ, RZ, RZ ;  /* 0x000000ffff0a7224 */ /* 0x000fe400078e00ff */
        /* <DEDUP_REMOVED lines=20> */
.L_x_60:
        /* <DEDUP_REMOVED lines=16> */
.L_x_63:
[----:B------:R-:W-:Y:S01]  /*16b0*/  LOP3.LUT R15, R9, 0x80000, RZ, 0xfc, !PT ;  /* 0x00080000090f7812 */ /* 0x000fe200078efcff */
[----:B------:R-:W-:Y:S01]  /*16c0*/  IMAD.MOV.U32 R14, RZ, RZ, R8 ;  /* 0x000000ffff0e7224 */ /* 0x000fe200078e0008 */
[----:B------:R-:W-:Y:S06]  /*16d0*/  BRA `(.L_x_61) ;  /* 0x0000000000087947 */ /* 0x000fec0003800000 */
.L_x_62:
[----:B------:R-:W-:Y:S01]  /*16e0*/  LOP3.LUT R15, R11, 0x80000, RZ, 0xfc, !PT ;  /* 0x000800000b0f7812 */ /* 0x000fe200078efcff */
[----:B------:R-:W-:-:S07]  /*16f0*/  IMAD.MOV.U32 R14, RZ, RZ, R10 ;  /* 0x000000ffff0e7224 */ /* 0x000fce00078e000a */
.L_x_61:
[----:B------:R-:W-:Y:S05]  /*1700*/  BSYNC.RECONVERGENT B2 ;  /* 0x0000000000027941 */ /* 0x000fea0003800200 */
.L_x_59:
[----:B------:R-:W-:Y:S02]  /*1710*/  IMAD.MOV.U32 R21, RZ, RZ, 0x0 ;  /* 0x00000000ff157424 */ /* 0x000fe400078e00ff */
[----:B------:R-:W-:Y:S02]  /*1720*/  IMAD.MOV.U32 R6, RZ, RZ, R14 ;  /* 0x000000ffff067224 */ /* 0x000fe400078e000e */
[----:B------:R-:W-:Y:S01]  /*1730*/  IMAD.MOV.U32 R7, RZ, RZ, R15 ;  /* 0x000000ffff077224 */ /* 0x000fe200078e000f */
[----:B------:R-:W-:Y:S06]  /*1740*/  RET.REL.NODEC R20 `(_Z15compute_F_2SHOCPdS_S_S_S_S_S_S_S_S_S_ddddiidi) ;  /* 0xffffffe8142c7950 */ /* 0x000fec0003c3ffff */
.L_x_64:
        /* <DEDUP_REMOVED lines=11> */
.L_x_157:


//--------------------- .text._Z11compute_D_FPfS_S_S_S_fffii --------------------------
	.section	.text._Z11compute_D_FPfS_S_S_S_fffii,"ax",@progbits
	.align	128
        .global         _Z11compute_D_FPfS_S_S_S_fffii
        .type           _Z11compute_D_FPfS_S_S_S_fffii,@function
        .size           _Z11compute_D_FPfS_S_S_S_fffii,(.L_x_158 - _Z11compute_D_FPfS_S_S_S_fffii)
        .other          _Z11compute_D_FPfS_S_S_S_fffii,@"STO_CUDA_ENTRY STV_DEFAULT"
_Z11compute_D_FPfS_S_S_S_fffii:
.text._Z11compute_D_FPfS_S_S_S_fffii:
        /* <DEDUP_REMOVED lines=8> */
[----:B-1----:R-:W-:-:S05]  /*0080*/  IMAD R7, R8, UR4, RZ ;  /* 0x0000000408077c24 */ /* 0x002fca000f8e02ff */
[----:B0-----:R-:W-:Y:S02]  /*0090*/  IADD3 R2, PT, PT, R7, R0, RZ ;  /* 0x0000000007027210 */ /* 0x001fe40007ffe0ff */
[----:B------:R-:W0:Y:S02]  /*00a0*/  S2UR UR6, SR_CgaCtaId ;  /* 0x00000000000679c3 */ /* 0x000e240000008800 */
[----:B---3--:R-:W-:-:S06]  /*00b0*/  ISETP.GE.AND P0, PT, R2, R5, PT ;  /* 0x000000050200720c */ /* 0x008fcc0003f06270 */
[----:B------:R-:W1:Y:S07]  /*00c0*/  LDC R6, c[0x0][0x3b4] ;  /* 0x0000ed00ff067b82 */ /* 0x000e6e0000000800 */
[----:B----4-:R-:W-:-:S04]  /*00d0*/  @!P0 IMAD.WIDE R10, R2, 0x4, R10 ;  /* 0x00000004020a8825 */ /* 0x010fc800078e020a */
[C---:B-----5:R-:W-:Y:S02]  /*00e0*/  @!P0 IMAD.WIDE R12, R2.reuse, 0x4, R12 ;  /* 0x00000004020c8825 */ /* 0x060fe400078e020c */
[----:B--2---:R-:W2:Y:S04]  /*00f0*/  @!P0 LDG.E R10, desc[UR8][R10.64] ;  /* 0x000000080a0a8981 */ /* 0x004ea8000c1e1900 */
[----:B------:R-:W3:Y:S01]  /*0100*/  @!P0 LDG.E R13, desc[UR8][R12.64] ;  /* 0x000000080c0d8981 */ /* 0x000ee2000c1e1900 */
[----:B------:R-:W-:Y:S01]  /*0110*/  UMOV UR4, 0x400 ;  /* 0x0000040000047882 */ /* 0x000fe20000000000 */
[----:B------:R-:W-:Y:S01]  /*0120*/  IADD3 R9, PT, PT, R5, -0x1, RZ ;  /* 0xffffffff05097810 */ /* 0x000fe20007ffe0ff */
        /* <DEDUP_REMOVED lines=9> */
[----:B--2---:R0:W-:Y:S04]  /*01c0*/  @!P0 STS [R3+0x4], R10 ;  /* 0x0000040a03008388 */ /* 0x0041e80000000800 */
[----:B---3--:R0:W-:Y:S01]  /*01d0*/  @!P0 STS [R4+0x4], R13 ;  /* 0x0000040d04008388 */ /* 0x0081e20000000800 */
[----:B------:R-:W-:Y:S01]  /*01e0*/  BAR.SYNC.DEFER_BLOCKING 0x0 ;  /* 0x0000000000007b1d */ /* 0x000fe20000010000 */
[----:B------:R-:W-:-:S04]  /*01f0*/  ISETP.GE.AND P0, PT, R2, R9, PT ;  /* 0x000000090200720c */ /* 0x000fc80003f06270 */
[----:B------:R-:W-:-:S13]  /*0200*/  ISETP.LT.OR P0, PT, R2, 0x1, P0 ;  /* 0x000000010200780c */ /* 0x000fda0000701670 */
[----:B0-----:R-:W-:Y:S05]  /*0210*/  @P0 BRA `(.L_x_66) ;  /* 0x0000000000a40947 */ /* 0x001fea0003800000 */
[----:B------:R-:W0:Y:S01]  /*0220*/  LDC.64 R10, c[0x0][0x390] ;  /* 0x0000e400ff0a7b82 */ /* 0x000e220000000a00 */
[----:B------:R-:W-:Y:S01]  /*0230*/  ISETP.NE.AND P0, PT, R0, RZ, PT ;  /* 0x000000ff0000720c */ /* 0x000fe20003f05270 */
[----:B------:R-:W1:Y:S06]  /*0240*/  LDCU UR6, c[0x0][0x3a8] ;  /* 0x00007500ff0677ac */ /* 0x000e6c0008000800 */
        /* <DEDUP_REMOVED lines=11> */
[C---:B0-----:R-:W-:Y:S01]  /*0300*/  @!P4 IMAD.WIDE.U32 R14, R2.reuse, 0x4, R14 ;  /* 0x00000004020ec825 */ /* 0x041fe200078e000e */
[----:B----4-:R0:W-:Y:S04]  /*0310*/  @!P0 STS [UR4], R10 ;  /* 0x0000000aff008988 */ /* 0x0101e80008000804 */
[----:B--2---:R2:W-:Y:S01]  /*0320*/  @!P0 STS [UR4+0x808], R12 ;  /* 0x0008080cff008988 */ /* 0x0045e20008000804 */
[----:B0-----:R-:W0:Y:S03]  /*0330*/  LDC.64 R10, c[0x0][0x388] ;  /* 0x0000e200ff0a7b82 */ /* 0x001e260000000a00 */
[----:B------:R-:W-:Y:S04]  /*0340*/  @P4 LDS R8, [R3+0x8] ;  /* 0x0000080003084984 */ /* 0x000fe80000000800 */
[----:B------:R-:W-:Y:S01]  /*0350*/  @P4 LDS R19, [R4+0x8] ;  /* 0x0000080004134984 */ /* 0x000fe20000000800 */
[----:B--2---:R-:W2:Y:S03]  /*0360*/  LDC.64 R12, c[0x0][0x380] ;  /* 0x0000e000ff0c7b82 */ /* 0x004ea60000000a00 */
[----:B------:R-:W3:Y:S04]  /*0370*/  @!P4 LDG.E R8, desc[UR8][R14.64+0x4] ;  /* 0x000004080e08c981 */ /* 0x000ee8000c1e1900 */
[----:B------:R-:W4:Y:S01]  /*0380*/  @!P4 LDG.E R19, desc[UR8][R16.64+0x4] ;  /* 0x000004081013c981 */ /* 0x000f22000c1e1900 */
[----:B--2---:R-:W-:-:S04]  /*0390*/  IMAD.WIDE.U32 R12, R2, 0x4, R12 ;  /* 0x00000004020c7825 */ /* 0x004fc800078e000c */
[----:B0-----:R-:W-:Y:S01]  /*03a0*/  IMAD.WIDE.U32 R10, R2, 0x4, R10 ;  /* 0x00000004020a7825 */ /* 0x001fe200078e000a */
[----:B---3--:R-:W-:Y:S04]  /*03b0*/  @!P4 STS [R3+0x8], R8 ;  /* 0x000008080300c388 */ /* 0x008fe80000000800 */
[----:B----4-:R-:W-:Y:S04]  /*03c0*/  @!P4 STS [R4+0x8], R19 ;  /* 0x000008130400c388 */ /* 0x010fe80000000800 */
[----:B------:R-:W0:Y:S04]  /*03d0*/  LDS R18, [R3+0x4] ;  /* 0x0000040003127984 */ /* 0x000e280000000800 */
[----:B------:R-:W2:Y:S04]  /*03e0*/  LDS R21, [R4+0x4] ;  /* 0x0000040004157984 */ /* 0x000ea80000000800 */
[----:B------:R-:W3:Y:S04]  /*03f0*/  LDS R20, [R3] ;  /* 0x0000000003147984 */ /* 0x000ee80000000800 */
[----:B------:R-:W4:Y:S01]  /*0400*/  LDS R23, [R4] ;  /* 0x0000000004177984 */ /* 0x000f220000000800 */
[----:B0-----:R-:W-:Y:S01]  /*0410*/  FADD R15, R18, R18 ;  /* 0x00000012120f7221 */ /* 0x001fe20000000000 */
[----:B--2---:R-:W-:-:S03]  /*0420*/  FADD R14, R21, R21 ;  /* 0x00000015150e7221 */ /* 0x004fc60000000000 */
[----:B------:R-:W-:Y:S01]  /*0430*/  FADD R15, -R15, R8 ;  /* 0x000000080f0f7221 */ /* 0x000fe20000000100 */
[----:B------:R-:W-:-:S03]  /*0440*/  FADD R14, -R14, R19 ;  /* 0x000000130e0e7221 */ /* 0x000fc60000000100 */
[----:B---3--:R-:W-:Y:S01]  /*0450*/  FADD R15, R15, R20 ;  /* 0x000000140f0f7221 */ /* 0x008fe20000000000 */
[----:B----4-:R-:W-:-:S03]  /*0460*/  FADD R14, R14, R23 ;  /* 0x000000170e0e7221 */ /* 0x010fc60000000000 */
[----:B-1----:R-:W-:Y:S01]  /*0470*/  FMUL R15, R15, UR6 ;  /* 0x000000060f0f7c20 */ /* 0x002fe20008400000 */
[----:B------:R-:W-:-:S04]  /*0480*/  FMUL R17, R14, UR6 ;  /* 0x000000060e117c20 */ /* 0x000fc80008400000 */
[----:B------:R0:W-:Y:S04]  /*0490*/  STG.E desc[UR8][R12.64], R15 ;  /* 0x0000000f0c007986 */ /* 0x0001e8000c101908 */
[----:B------:R0:W-:Y:S02]  /*04a0*/  STG.E desc[UR8][R10.64], R17 ;  /* 0x000000110a007986 */ /* 0x0001e4000c101908 */
.L_x_66:
[----:B------:R-:W-:Y:S05]  /*04b0*/  BSYNC.RECONVERGENT B0 ;  /* 0x0000000000007941 */ /* 0x000fea0003800200 */
.L_x_65:
[----:B------:R-:W-:Y:S06]  /*04c0*/  @!P1 BAR.SYNC.DEFER_BLOCKING 0x0 ;  /* 0x0000000000009b1d */ /* 0x000fec0000010000 */
[----:B------:R-:W-:Y:S05]  /*04d0*/  @P3 EXIT P2 ;  /* 0x000000000000394d */ /* 0x000fea0001000000 */
[----:B------:R-:W-:-:S13]  /*04e0*/  ISETP.GT.AND P0, PT, R6, 0x2, PT ;  /* 0x000000020600780c */ /* 0x000fda0003f04270 */
[----:B------:R-:W-:Y:S05]  /*04f0*/  @P0 BRA `(.L_x_67) ;  /* 0x00000004004c0947 */ /* 0x000fea0003800000 */
[----:B------:R-:W-:-:S04]  /*0500*/  IADD3 R6, PT, PT, R6, -0x1, RZ ;  /* 0xffffffff06067810 */ /* 0x000fc80007ffe0ff */
[----:B------:R-:W-:-:S04]  /*0510*/  VIMNMX.U32 R6, PT, PT, R6, 0x2, PT ;  /* 0x0000000206067848 */ /* 0x000fc80003fe0000 */
[----:B------:R-:W-:-:S04]  /*0520*/  SHF.L.U32 R6, R6, 0x2, RZ ;  /* 0x0000000206067819 */ /* 0x000fc800000006ff */
[----:B0-----:R-:W0:Y:S02]  /*0530*/  LDC R10, c[0x2][R6] ;  /* 0x00800000060a7b82 */ /* 0x001e240000000800 */
[----:B0-----:R-:W-:-:S04]  /*0540*/  SHF.R.S32.HI R11, RZ, 0x1f, R10 ;  /* 0x0000001fff0b7819 */ /* 0x001fc8000001140a */
.L_x_134:
[----:B------:R-:W-:Y:S05]  /*0550*/  BRX R10 -0x560                                                           (*"BRANCH_TARGETS .L_x_135,.L_x_136,.L_x_137"*) ;  /* 0xfffffff80aa87949 */ /* 0x000fea000383ffff */
.L_x_136:
[----:B------:R-:W0:Y:S01]  /*0560*/  LDC.64 R12, c[0x0][0x388] ;  /* 0x0000e200ff0c7b82 */ /* 0x000e220000000a00 */
[----:B------:R-:W-:Y:S01]  /*0570*/  ISETP.NE.AND P0, PT, R2, R9, PT ;  /* 0x000000090200720c */ /* 0x000fe20003f05270 */
[----:B------:R-:W1:Y:S06]  /*0580*/  LDS R4, [R4+0x4] ;  /* 0x0000040004047984 */ /* 0x000e6c0000000800 */
[----:B------:R-:W2:Y:S06]  /*0590*/  LDC.64 R10, c[0x0][0x380] ;  /* 0x0000e000ff0a7b82 */ /* 0x000eac0000000a00 */
[----:B------:R-:W-:-:S02]  /*05a0*/  @P0 IADD3 R0, PT, PT, R0, 0x2, RZ ;  /* 0x0000000200000810 */ /* 0x000fc40007ffe0ff */
[----:B------:R-:W3:Y:S02]  /*05b0*/  LDC.64 R8, c[0x0][0x3a0] ;  /* 0x0000e800ff087b82 */ /* 0x000ee40000000a00 */
[----:B------:R-:W-:-:S05]  /*05c0*/  IADD3 R5, PT, PT, R7, -0x1, R0 ;  /* 0xffffffff07057810 */ /* 0x000fca0007ffe000 */
[----:B0-----:R-:W-:-:S06]  /*05d0*/  IMAD.WIDE R12, R5, 0x4, R12 ;  /* 0x00000004050c7825 */ /* 0x001fcc00078e020c */
[----:B------:R-:W4:Y:S01]  /*05e0*/  LDG.E R12, desc[UR8][R12.64] ;  /* 0x000000080c0c7981 */ /* 0x000f22000c1e1900 */
[----:B--2---:R-:W-:-:S05]  /*05f0*/  IMAD.WIDE R10, R5, 0x4, R10 ;  /* 0x00000004050a7825 */ /* 0x004fca00078e020a */
[----:B------:R-:W2:Y:S01]  /*0600*/  LDG.E R17, desc[UR8][R10.64] ;  /* 0x000000080a117981 */ /* 0x000ea2000c1e1900 */
[----:B---3--:R-:W-:-:S04]  /*0610*/  IMAD.WIDE R6, R2, 0x4, R8 ;  /* 0x0000000402067825 */ /* 0x008fc800078e0208 */
[----:B------:R-:W-:Y:S02]  /*0620*/  IMAD.WIDE R8, R5, 0x4, R8 ;  /* 0x0000000405087825 */ /* 0x000fe400078e0208 */
[----:B------:R1:W3:Y:S04]  /*0630*/  LDG.E R7, desc[UR8][R6.64] ;  /* 0x0000000806077981 */ /* 0x0002e8000c1e1900 */
[----:B------:R4:W5:Y:S01]  /*0640*/  LDG.E R8, desc[UR8][R8.64] ;  /* 0x0000000808087981 */ /* 0x000962000c1e1900 */
[C---:B------:R-:W-:Y:S02]  /*0650*/  LEA R15, R0.reuse, UR5, 0x2 ;  /* 0x00000005000f7c11 */ /* 0x040fe4000f8e10ff */
[----:B------:R-:W-:Y:S01]  /*0660*/  LEA R14, R0, UR4, 0x2 ;  /* 0x00000004000e7c11 */ /* 0x000fe2000f8e10ff */
[----:B------:R-:W-:Y:S01]  /*0670*/  LDS R5, [R3+0x4] ;  /* 0x0000040003057984 */ /* 0x000fe20000000800 */
[----:B------:R-:W3:Y:S03]  /*0680*/  LDCU UR4, c[0x0][0x3b0] ;  /* 0x00007600ff0477ac */ /* 0x000ee60008000800 */
[----:B------:R-:W0:Y:S04]  /*0690*/  LDS R15, [R15] ;  /* 0x000000000f0f7984 */ /* 0x000e280000000800 */
[----:B------:R-:W0:Y:S01]  /*06a0*/  LDS R14, [R14] ;  /* 0x000000000e0e7984 */ /* 0x000e220000000800 */
[----:B-1----:R-:W-:Y:S01]  /*06b0*/  FMUL R6, R4, R4 ;  /* 0x0000000404067220 */ /* 0x002fe20000400000 */
[----:B0-----:R-:W-:-:S04]  /*06c0*/  FMUL R11, R15, R15 ;  /* 0x0000000f0f0b7220 */ /* 0x001fc80000400000 */
[----:B------:R-:W-:-:S04]  /*06d0*/  FFMA R3, R14, R14, R11 ;  /* 0x0000000e0e037223 */ /* 0x000fc8000000000b */
[----:B------:R-:W0:Y:S01]  /*06e0*/  MUFU.RCP R10, R3 ;  /* 0x00000003000a7308 */ /* 0x000e220000001000 */
[----:B------:R-:W-:Y:S01]  /*06f0*/  FFMA R6, R5, R5, R6 ;  /* 0x0000000505067223 */ /* 0x000fe20000000006 */
[----:B------:R-:W-:Y:S01]  /*0700*/  BSSY.RECONVERGENT B0, `(.L_x_68) ;  /* 0x000000f000007945 */ /* 0x000fe20003800200 */
[----:B0-----:R-:W-:-:S04]  /*0710*/  FFMA R11, -R3, R10, 1 ;  /* 0x3f800000030b7423 */ /* 0x001fc8000000010a */
[----:B------:R-:W-:Y:S01]  /*0720*/  FFMA R11, R10, R11, R10 ;  /* 0x0000000b0a0b7223 */ /* 0x000fe2000000000a */
[----:B----4-:R-:W-:-:S04]  /*0730*/  FMUL R9, R15, R12 ;  /* 0x0000000c0f097220 */ /* 0x010fc80000400000 */
[----:B--2---:R-:W-:-:S04]  /*0740*/  FFMA R0, R14, R17, R9 ;  /* 0x000000110e007223 */ /* 0x004fc80000000009 */
[----:B------:R-:W0:Y:S01]  /*0750*/  FCHK P0, R0, R3 ;  /* 0x0000000300007302 */ /* 0x000e220000000000 */
[----:B------:R-:W-:-:S04]  /*0760*/  FFMA R10, R0, R11, RZ ;  /* 0x0000000b000a7223 */ /* 0x000fc800000000ff */
[C---:B------:R-:W-:Y:S01]  /*0770*/  FFMA R9, -R3.reuse, R10, R0 ;  /* 0x0000000a03097223 */ /* 0x040fe20000000100 */
[----:B---3--:R-:W-:Y:S01]  /*0780*/  FFMA R6, R6, UR4, -R7 ;  /* 0x0000000406067c23 */ /* 0x008fe20008000807 */
[----:B-----5:R-:W-:Y:S02]  /*0790*/  FFMA R7, R3, UR4, -R8 ;  /* 0x0000000403077c23 */ /* 0x020fe40008000808 */
[----:B------:R-:W-:Y:S01]  /*07a0*/  FFMA R12, R11, R9, R10 ;  /* 0x000000090b0c7223 */ /* 0x000fe2000000000a */
[----:B0-----:R-:W-:Y:S06]  /*07b0*/  @!P0 BRA `(.L_x_69) ;  /* 0x00000000000c8947 */ /* 0x001fec0003800000 */
[----:B------:R-:W-:-:S07]  /*07c0*/  MOV R8, 0x7e0 ;  /* 0x000007e000087802 */ /* 0x000fce0000000f00 */
[----:B------:R-:W-:Y:S05]  /*07d0*/  CALL.REL.NOINC `($__internal_4_$__cuda_sm3x_div_rn_noftz_f32_slowpath) ;  /* 0x0000000400bc7944 */ /* 0x000fea0003c00000 */
[----:B------:R-:W-:-:S07]  /*07e0*/  MOV R12, R0 ;  /* 0x00000000000c7202 */ /* 0x000fce0000000f00 */
.L_x_69:
[----:B------:R-:W-:Y:S05]  /*07f0*/  BSYNC.RECONVERGENT B0 ;  /* 0x0000000000007941 */ /* 0x000fea0003800200 */
.L_x_68:
[----:B------:R-:W0:Y:S01]  /*0800*/  LDCU UR4, c[0x0][0x3ac] ;  /* 0x00007580ff0477ac */ /* 0x000e220008000800 */
[----:B------:R-:W1:Y:S01]  /*0810*/  LDC.64 R8, c[0x0][0x380] ;  /* 0x0000e000ff087b82 */ /* 0x000e620000000a00 */
[----:B------:R-:W-:-:S07]  /*0820*/  FADD R7, -R6, R7 ;  /* 0x0000000706077221 */ /* 0x000fce0000000100 */
[----:B------:R-:W2:Y:S01]  /*0830*/  LDC.64 R10, c[0x0][0x388] ;  /* 0x0000e200ff0a7b82 */ /* 0x000ea20000000a00 */
[----:B0-----:R-:W-:-:S04]  /*0840*/  FFMA R7, R7, UR4, R12 ;  /* 0x0000000407077c23 */ /* 0x001fc8000800000c */
[-C--:B------:R-:W-:Y:S01]  /*0850*/  FMUL R13, R5, R7.reuse ;  /* 0x00000007050d7220 */ /* 0x080fe20000400000 */
[----:B------:R-:W-:Y:S01]  /*0860*/  FMUL R7, R4, R7 ;  /* 0x0000000704077220 */ /* 0x000fe20000400000 */
[----:B-1----:R-:W-:-:S05]  /*0870*/  IMAD.WIDE R4, R2, 0x4, R8 ;  /* 0x0000000402047825 */ /* 0x002fca00078e0208 */
[----:B------:R-:W-:Y:S01]  /*0880*/  STG.E desc[UR8][R4.64], R13 ;  /* 0x0000000d04007986 */ /* 0x000fe2000c101908 */
[----:B--2---:R-:W-:-:S05]  /*0890*/  IMAD.WIDE R2, R2, 0x4, R10 ;  /* 0x0000000402027825 */ /* 0x004fca00078e020a */
[----:B------:R-:W-:Y:S01]  /*08a0*/  STG.E desc[UR8][R2.64], R7 ;  /* 0x0000000702007986 */ /* 0x000fe2000c101908 */
[----:B------:R-:W-:Y:S05]  /*08b0*/  EXIT ;  /* 0x000000000000794d */ /* 0x000fea0003800000 */
.L_x_135:
[----:B------:R-:W0:Y:S01]  /*08c0*/  LDC.64 R6, c[0x0][0x3a0] ;  /* 0x0000e800ff067b82 */ /* 0x000e220000000a00 */
[----:B------:R-:W1:Y:S01]  /*08d0*/  LDS R0, [R4+0x4] ;  /* 0x0000040004007984 */ /* 0x000e620000000800 */
[----:B------:R-:W2:Y:S03]  /*08e0*/  LDCU UR6, c[0x0][0x3b0] ;  /* 0x00007600ff0677ac */ /* 0x000ea60008000800 */
[----:B------:R-:W3:Y:S01]  /*08f0*/  LDS R3, [R3+0x4] ;  /* 0x0000040003037984 */ /* 0x000ee20000000800 */
[----:B------:R-:W4:Y:S02]  /*0900*/  LDCU UR7, c[0x0][0x3ac] ;  /* 0x00007580ff0777ac */ /* 0x000f240008000800 */
[----:B------:R-:W5:Y:S01]  /*0910*/  LDC.64 R8, c[0x0][0x380] ;  /* 0x0000e000ff087b82 */ /* 0x000f620000000a00 */
[----:B0-----:R-:W-:-:S05]  /*0920*/  IMAD.WIDE R6, R2, 0x4, R6 ;  /* 0x0000000402067825 */ /* 0x001fca00078e0206 */
[----:B------:R-:W2:Y:S01]  /*0930*/  LDG.E R5, desc[UR8][R6.64] ;  /* 0x0000000806057981 */ /* 0x000ea2000c1e1900 */
[----:B-----5:R-:W-:-:S04]  /*0940*/  IMAD.WIDE R8, R2, 0x4, R8 ;  /* 0x0000000402087825 */ /* 0x020fc800078e0208 */
[----:B-1----:R-:W-:-:S04]  /*0950*/  FMUL R10, R0, R0 ;  /* 0x00000000000a7220 */ /* 0x002fc80000400000 */
[----:B---3--:R-:W-:-:S04]  /*0960*/  FFMA R10, R3, R3, R10 ;  /* 0x00000003030a7223 */ /* 0x008fc8000000000a */
[----:B--2---:R-:W-:-:S04]  /*0970*/  FFMA R5, R10, UR6, -R5 ;  /* 0x000000060a057c23 */ /* 0x004fc80008000805 */
[----:B----4-:R-:W-:Y:S02]  /*0980*/  FMUL R12, R5, -UR7 ;  /* 0x80000007050c7c20 */ /* 0x010fe40008400000 */
[----:B------:R-:W0:Y:S02]  /*0990*/  LDC.64 R4, c[0x0][0x388] ;  /* 0x0000e200ff047b82 */ /* 0x000e240000000a00 */
[----:B------:R-:W-:-:S05]  /*09a0*/  FMUL R11, R3, R12 ;  /* 0x0000000c030b7220 */ /* 0x000fca0000400000 */
[----:B------:R-:W-:Y:S04]  /*09b0*/  STG.E desc[UR8][R8.64], R11 ;  /* 0x0000000b08007986 */ /* 0x000fe8000c101908 */
[----:B------:R-:W2:Y:S01]  /*09c0*/  LDG.E R7, desc[UR8][R6.64] ;  /* 0x0000000806077981 */ /* 0x000ea2000c1e1900 */
[----:B0-----:R-:W-:-:S04]  /*09d0*/  IMAD.WIDE R4, R2, 0x4, R4 ;  /* 0x0000000402047825 */ /* 0x001fc800078e0204 */
[----:B--2---:R-:W-:-:S04]  /*09e0*/  FFMA R10, R10, UR6, -R7 ;  /* 0x000000060a0a7c23 */ /* 0x004fc80008000807 */
[----:B------:R-:W-:-:S04]  /*09f0*/  FMUL R3, R10, -UR7 ;  /* 0x800000070a037c20 */ /* 0x000fc80008400000 */
[----:B------:R-:W-:-:S05]  /*0a00*/  FMUL R3, R0, R3 ;  /* 0x0000000300037220 */ /* 0x000fca0000400000 */
[----:B------:R-:W-:Y:S01]  /*0a10*/  STG.E desc[UR8][R4.64], R3 ;  /* 0x0000000304007986 */ /* 0x000fe2000c101908 */
[----:B------:R-:W-:Y:S05]  /*0a20*/  EXIT ;  /* 0x000000000000794d */ /* 0x000fea0003800000 */
.L_x_67:
[----:B------:R-:W-:-:S05]  /*0a30*/  IMAD.MOV.U32 R7, RZ, RZ, -0x3 ;  /* 0xfffffffdff077424 */ /* 0x000fca00078e00ff */
[----:B------:R-:W-:-:S04]  /*0a40*/  VIADDMNMX.U32 R6, R6, R7, 0x2, PT ;  /* 0x0000000206067446 */ /* 0x000fc80003800007 */
[----:B------:R-:W-:-:S04]  /*0a50*/  SHF.L.U32 R0, R6, 0x2, RZ ;  /* 0x0000000206007819 */ /* 0x000fc800000006ff */
[----:B------:R-:W1:Y:S02]  /*0a60*/  LDC R6, c[0x2][R0+0xc] ;  /* 0x0080030000067b82 */ /* 0x000e640000000800 */
[----:B-1----:R-:W-:-:S04]  /*0a70*/  SHF.R.S32.HI R7, RZ, 0x1f, R6 ;  /* 0x0000001fff077819 */ /* 0x002fc80000011406 */
.L_x_138:
[----:B------:R-:W-:Y:S05]  /*0a80*/  BRX R6 -0xa90                                                            (*"BRANCH_TARGETS .L_x_139,.L_x_140,.L_x_137"*) ;  /* 0xfffffff4065c7949 */ /* 0x000fea000383ffff */
.L_x_137:
[----:B------:R-:W1:Y:S08]  /*0a90*/  LDC.64 R4, c[0x0][0x380] ;  /* 0x0000e000ff047b82 */ /* 0x000e700000000a00 */
[----:B------:R-:W2:Y:S01]  /*0aa0*/  LDC.64 R6, c[0x0][0x388] ;  /* 0x0000e200ff067b82 */ /* 0x000ea20000000a00 */
[----:B-1----:R-:W-:-:S05]  /*0ab0*/  IMAD.WIDE R4, R2, 0x4, R4 ;  /* 0x0000000402047825 */ /* 0x002fca00078e0204 */
[----:B------:R-:W-:Y:S01]  /*0ac0*/  STG.E desc[UR8][R4.64], RZ ;  /* 0x000000ff04007986 */ /* 0x000fe2000c101908 */
[----:B--2---:R-:W-:-:S05]  /*0ad0*/  IMAD.WIDE R6, R2, 0x4, R6 ;  /* 0x0000000402067825 */ /* 0x004fca00078e0206 */
[----:B------:R-:W-:Y:S01]  /*0ae0*/  STG.E desc[UR8][R6.64], RZ ;  /* 0x000000ff06007986 */ /* 0x000fe2000c101908 */
[----:B------:R-:W-:Y:S05]  /*0af0*/  EXIT ;  /* 0x000000000000794d */ /* 0x000fea0003800000 */
.L_x_139:
[----:B------:R-:W1:Y:S08]  /*0b00*/  LDC.64 R4, c[0x0][0x380] ;  /* 0x0000e000ff047b82 */ /* 0x000e700000000a00 */
[----:B------:R-:W2:Y:S01]  /*0b10*/  LDC.64 R6, c[0x0][0x388] ;  /* 0x0000e200ff067b82 */ /* 0x000ea20000000a00 */
[----:B-1----:R-:W-:-:S05]  /*0b20*/  IMAD.WIDE R4, R2, 0x4, R4 ;  /* 0x0000000402047825 */ /* 0x002fca00078e0204 */
[----:B------:R-:W-:Y:S01]  /*0b30*/  STG.E desc[UR8][R4.64], RZ ;  /* 0x000000ff04007986 */ /* 0x000fe2000c101908 */
[----:B--2---:R-:W-:-:S05]  /*0b40*/  IMAD.WIDE R6, R2, 0x4, R6 ;  /* 0x0000000402067825 */ /* 0x004fca00078e0206 */
[----:B------:R-:W-:Y:S01]  /*0b50*/  STG.E desc[UR8][R6.64], RZ ;  /* 0x000000ff06007986 */ /* 0x000fe2000c101908 */
[----:B------:R-:W-:Y:S05]  /*0b60*/  EXIT ;  /* 0x000000000000794d */ /* 0x000fea0003800000 */
.L_x_140:
[----:B------:R-:W-:-:S13]  /*0b70*/  ISETP.NE.AND P0, PT, R2, RZ, PT ;  /* 0x000000ff0200720c */ /* 0x000fda0003f05270 */
[----:B------:R-:W-:Y:S05]  /*0b80*/  @P0 BRA `(.L_x_70) ;  /* 0x0000000000600947 */ /* 0x000fea0003800000 */
[----:B------:R-:W1:Y:S01]  /*0b90*/  LDC.64 R8, c[0x0][0x390] ;  /* 0x0000e400ff087b82 */ /* 0x000e620000000a00 */
[----:B0-----:R-:W0:Y:S01]  /*0ba0*/  LDS R13, [R3+0x8] ;  /* 0x00000800030d7984 */ /* 0x001e220000000800 */
[----:B------:R-:W2:Y:S03]  /*0bb0*/  LDCU UR4, c[0x0][0x3a8] ;  /* 0x00007500ff0477ac */ /* 0x000ea60008000800 */
[----:B------:R-:W3:Y:S04]  /*0bc0*/  LDS R15, [R3+0x4] ;  /* 0x00000400030f7984 */ /* 0x000ee80000000800 */
[----:B-1----:R-:W4:Y:S04]  /*0bd0*/  LDG.E R0, desc[UR8][R8.64+0xc] ;  /* 0x00000c0808007981 */ /* 0x002f28000c1e1900 */
[----:B------:R-:W4:Y:S01]  /*0be0*/  LDG.E R5, desc[UR8][R8.64+0x8] ;  /* 0x0000080808057981 */ /* 0x000f22000c1e1900 */
[----:B------:R-:W1:Y:S08]  /*0bf0*/  LDC.64 R6, c[0x0][0x380] ;  /* 0x0000e000ff067b82 */ /* 0x000e700000000a00 */
[----:B------:R-:W5:Y:S01]  /*0c00*/  LDC.64 R10, c[0x0][0x398] ;  /* 0x0000e600ff0a7b82 */ /* 0x000f620000000a00 */
[----:B----4-:R-:W-:-:S04]  /*0c10*/  FFMA R0, R5, 4, -R0 ;  /* 0x4080000005007823 */ /* 0x010fc80000000800 */
[----:B0-----:R-:W-:Y:S02]  /*0c20*/  FFMA R0, R13, -5, R0 ;  /* 0xc0a000000d007823 */ /* 0x001fe40000000000 */
[----:B------:R-:W0:Y:S02]  /*0c30*/  LDS R13, [R4+0x8] ;  /* 0x00000800040d7984 */ /* 0x000e240000000800 */
[----:B---3--:R-:W-:Y:S02]  /*0c40*/  FFMA R0, R15, 2, R0 ;  /* 0x400000000f007823 */ /* 0x008fe40000000000 */
[----:B------:R-:W3:Y:S02]  /*0c50*/  LDS R15, [R4+0x4] ;  /* 0x00000400040f7984 */ /* 0x000ee40000000800 */
[----:B--2---:R-:W-:-:S05]  /*0c60*/  FMUL R5, R0, UR4 ;  /* 0x0000000400057c20 */ /* 0x004fca0008400000 */
[----:B-1----:R-:W-:Y:S04]  /*0c70*/  STG.E desc[UR8][R6.64], R5 ;  /* 0x0000000506007986 */ /* 0x002fe8000c101908 */
[----:B-----5:R-:W2:Y:S04]  /*0c80*/  LDG.E R0, desc[UR8][R10.64+0xc] ;  /* 0x00000c080a007981 */ /* 0x020ea8000c1e1900 */
[----:B------:R-:W2:Y:S01]  /*0c90*/  LDG.E R9, desc[UR8][R10.64+0x8] ;  /* 0x000008080a097981 */ /* 0x000ea2000c1e1900 */
[----:B------:R-:W1:Y:S01]  /*0ca0*/  LDC.64 R2, c[0x0][0x388] ;  /* 0x0000e200ff027b82 */ /* 0x000e620000000a00 */
[----:B--2---:R-:W-:-:S04]  /*0cb0*/  FFMA R0, R9, 4, -R0 ;  /* 0x4080000009007823 */ /* 0x004fc80000000800 */
[----:B0-----:R-:W-:-:S04]  /*0cc0*/  FFMA R0, R13, -5, R0 ;  /* 0xc0a000000d007823 */ /* 0x001fc80000000000 */
[----:B---3--:R-:W-:-:S04]  /*0cd0*/  FFMA R0, R15, 2, R0 ;  /* 0x400000000f007823 */ /* 0x008fc80000000000 */
[----:B------:R-:W-:-:S05]  /*0ce0*/  FMUL R9, R0, UR4 ;  /* 0x0000000400097c20 */ /* 0x000fca0008400000 */
[----:B-1----:R-:W-:Y:S01]  /*0cf0*/  STG.E desc[UR8][R2.64], R9 ;  /* 0x0000000902007986 */ /* 0x002fe2000c101908 */
[----:B------:R-:W-:Y:S05]  /*0d00*/  EXIT ;  /* 0x000000000000794d */ /* 0x000fea0003800000 */
.L_x_70:
[----:B------:R-:W1:Y:S01]  /*0d10*/  LDC.64 R6, c[0x0][0x390] ;  /* 0x0000e400ff067b82 */ /* 0x000e620000000a00 */
[----:B0-----:R-:W0:Y:S01]  /*0d20*/  LDS R15, [R3] ;  /* 0x00000000030f7984 */ /* 0x001e220000000800 */
[----:B------:R-:W2:Y:S03]  /*0d30*/  LDCU UR4, c[0x0][0x3a8] ;  /* 0x00007500ff0477ac */ /* 0x000ea60008000800 */
[----:B------:R-:W3:Y:S03]  /*0d40*/  LDS R17, [R3+0x4] ;  /* 0x0000040003117984 */ /* 0x000ee60000000800 */
[----:B------:R-:W4:Y:S08]  /*0d50*/  LDC.64 R8, c[0x0][0x380] ;  /* 0x0000e000ff087b82 */ /* 0x000f300000000a00 */
[----:B------:R-:W5:Y:S01]  /*0d60*/  LDC.64 R10, c[0x0][0x398] ;  /* 0x0000e600ff0a7b82 */ /* 0x000f620000000a00 */
[----:B-1----:R-:W-:-:S05]  /*0d70*/  IMAD.WIDE R6, R5, 0x4, R6 ;  /* 0x0000000405067825 */ /* 0x002fca00078e0206 */
[----:B------:R-:W2:Y:S04]  /*0d80*/  LDG.E R0, desc[UR8][R6.64+-0x10] ;  /* 0xfffff00806007981 */ /* 0x000ea8000c1e1900 */
[----:B------:R5:W2:Y:S01]  /*0d90*/  LDG.E R13, desc[UR8][R6.64+-0xc] ;  /* 0xfffff408060d7981 */ /* 0x000aa2000c1e1900 */
[----:B----4-:R-:W-:-:S04]  /*0da0*/  IMAD.WIDE R8, R2, 0x4, R8 ;  /* 0x0000000402087825 */ /* 0x010fc800078e0208 */
[----:B-----5:R-:W-:Y:S02]  /*0db0*/  IMAD.WIDE R6, R5, 0x4, R10 ;  /* 0x0000000405067825 */ /* 0x020fe400078e020a */
[----:B------:R-:W1:Y:S01]  /*0dc0*/  LDS R5, [R4] ;  /* 0x0000000004057984 */ /* 0x000e620000000800 */
[----:B------:R-:W4:Y:S01]  /*0dd0*/  LDC.64 R10, c[0x0][0x388] ;  /* 0x0000e200ff0a7b82 */ /* 0x000f220000000a00 */
[----:B--2---:R-:W-:-:S04]  /*0de0*/  FFMA R0, R13, 4, -R0 ;  /* 0x408000000d007823 */ /* 0x004fc80000000800 */
[----:B0-----:R-:W-:Y:S02]  /*0df0*/  FFMA R0, R15, -5, R0 ;  /* 0xc0a000000f007823 */ /* 0x001fe40000000000 */
[----:B------:R-:W0:Y:S02]  /*0e00*/  LDS R15, [R4+0x4] ;  /* 0x00000400040f7984 */ /* 0x000e240000000800 */
[----:B---3--:R-:W-:-:S04]  /*0e10*/  FFMA R0, R17, 2, R0 ;  /* 0x4000000011007823 */ /* 0x008fc80000000000 */
[----:B------:R-:W-:-:S05]  /*0e20*/  FMUL R13, R0, UR4 ;  /* 0x00000004000d7c20 */ /* 0x000fca0008400000 */
[----:B------:R-:W-:Y:S04]  /*0e30*/  STG.E desc[UR8][R8.64], R13 ;  /* 0x0000000d08007986 */ /* 0x000fe8000c101908 */
[----:B------:R-:W2:Y:S04]  /*0e40*/  LDG.E R0, desc[UR8][R6.64+-0x10] ;  /* 0xfffff00806007981 */ /* 0x000ea8000c1e1900 */
[----:B------:R-:W2:Y:S01]  /*0e50*/  LDG.E R3, desc[UR8][R6.64+-0xc] ;  /* 0xfffff40806037981 */ /* 0x000ea2000c1e1900 */
[----:B----4-:R-:W-:-:S04]  /*0e60*/  IMAD.WIDE R10, R2, 0x4, R10 ;  /* 0x00000004020a7825 */ /* 0x010fc800078e020a */
[----:B--2---:R-:W-:-:S04]  /*0e70*/  FFMA R0, R3, 4, -R0 ;  /* 0x4080000003007823 */ /* 0x004fc80000000800 */
[----:B-1----:R-:W-:-:S04]  /*0e80*/  FFMA R0, R5, -5, R0 ;  /* 0xc0a0000005007823 */ /* 0x002fc80000000000 */
[----:B0-----:R-:W-:-:S04]  /*0e90*/  FFMA R0, R15, 2, R0 ;  /* 0x400000000f007823 */ /* 0x001fc80000000000 */
[----:B------:R-:W-:-:S05]  /*0ea0*/  FMUL R3, R0, UR4 ;  /* 0x0000000400037c20 */ /* 0x000fca0008400000 */
[----:B------:R-:W-:Y:S01]  /*0eb0*/  STG.E desc[UR8][R10.64], R3 ;  /* 0x000000030a007986 */ /* 0x000fe2000c101908 */
[----:B------:R-:W-:Y:S05]  /*0ec0*/  EXIT ;  /* 0x000000000000794d */ /* 0x000fea0003800000 */
        .weak           $__internal_4_$__cuda_sm3x_div_rn_noftz_f32_slowpath
        .type           $__internal_4_$__cuda_sm3x_div_rn_noftz_f32_slowpath,@function
        .size           $__internal_4_$__cuda_sm3x_div_rn_noftz_f32_slowpath,(.L_x_158 - $__internal_4_$__cuda_sm3x_div_rn_noftz_f32_slowpath)
$__internal_4_$__cuda_sm3x_div_rn_noftz_f32_slowpath:
        /* <DEDUP_REMOVED lines=11> */
[----:B------:R-:W-:Y:S01]  /*0f80*/  @!P0 IMAD.MOV.U32 R9, RZ, RZ, RZ ;  /* 0x000000ffff098224 */ /* 0x000fe200078e00ff */
        /* <DEDUP_REMOVED lines=24> */
.L_x_72:
        /* <DEDUP_REMOVED lines=17> */
[----:B------:R-:W-:-:S05]  /*1220*/  LOP3.LUT R3, R3, 0xff, RZ, 0xc0, !PT ;  /* 0x000000ff03037812 */ /* 0x000fca00078ec0ff */
[----:B------:R-:W-:-:S05]  /*1230*/  IMAD.IADD R11, R3, 0x1, R10 ;  /* 0x00000001030b7824 */ /* 0x000fca00078e020a */
        /* <DEDUP_REMOVED lines=32> */
.L_x_79:
[----:B------:R-:W-:-:S04]  /*1440*/  LOP3.LUT R0, R0, 0x80000000, RZ, 0xc0, !PT ;  /* 0x8000000000007812 */ /* 0x000fc800078ec0ff */
[----:B------:R-:W-:Y:S01]  /*1450*/  LOP3.LUT R0, R0, 0x7f800000, RZ, 0xfc, !PT ;  /* 0x7f80000000007812 */ /* 0x000fe200078efcff */
[----:B------:R-:W-:Y:S06]  /*1460*/  BRA `(.L_x_80) ;  /* 0x0000000000047947 */ /* 0x000fec0003800000 */
.L_x_78:
[----:B------:R-:W-:-:S07]  /*1470*/  LEA R0, R10, R0, 0x17 ;  /* 0x000000000a007211 */ /* 0x000fce00078eb8ff */
.L_x_80:
[----:B------:R-:W-:Y:S05]  /*1480*/  BSYNC.RECONVERGENT B2 ;  /* 0x0000000000027941 */ /* 0x000fea0003800200 */
.L_x_77:
[----:B------:R-:W-:Y:S05]  /*1490*/  BRA `(.L_x_81) ;  /* 0x0000000000207947 */ /* 0x000fea0003800000 */
.L_x_76:
[----:B------:R-:W-:-:S04]  /*14a0*/  LOP3.LUT R0, R13, 0x80000000, R12, 0x48, !PT ;  /* 0x800000000d007812 */ /* 0x000fc800078e480c */
[----:B------:R-:W-:Y:S01]  /*14b0*/  LOP3.LUT R0, R0, 0x7f800000, RZ, 0xfc, !PT ;  /* 0x7f80000000007812 */ /* 0x000fe200078efcff */
[----:B------:R-:W-:Y:S06]  /*14c0*/  BRA `(.L_x_81) ;  /* 0x0000000000147947 */ /* 0x000fec0003800000 */
.L_x_75:
[----:B------:R-:W-:Y:S01]  /*14d0*/  LOP3.LUT R0, R13, 0x80000000, R12, 0x48, !PT ;  /* 0x800000000d007812 */ /* 0x000fe200078e480c */
[----:B------:R-:W-:Y:S06]  /*14e0*/  BRA `(.L_x_81) ;  /* 0x00000000000c7947 */ /* 0x000fec0003800000 */
.L_x_74:
[----:B------:R-:W0:Y:S01]  /*14f0*/  MUFU.RSQ R0, -QNAN ;  /* 0xffc0000000007908 */ /* 0x000e220000001400 */
[----:B------:R-:W-:Y:S05]  /*1500*/  BRA `(.L_x_81) ;  /* 0x0000000000047947 */ /* 0x000fea0003800000 */
.L_x_73:
[----:B------:R-:W-:-:S07]  /*1510*/  FADD.FTZ R0, R0, R3 ;  /* 0x0000000300007221 */ /* 0x000fce0000010000 */
.L_x_81:
[----:B------:R-:W-:Y:S05]  /*1520*/  BSYNC.RECONVERGENT B1 ;  /* 0x0000000000017941 */ /* 0x000fea0003800200 */
.L_x_71:
[----:B------:R-:W-:-:S04]  /*1530*/  HFMA2 R9, -RZ, RZ, 0, 0 ;  /* 0x00000000ff097431 */ /* 0x000fc800000001ff */
[----:B0-----:R-:W-:Y:S05]  /*1540*/  RET.REL.NODEC R8 `(_Z11compute_D_FPfS_S_S_S_fffii) ;  /* 0xffffffe808ac7950 */ /* 0x001fea0003c3ffff */
.L_x_82:
        /* <DEDUP_REMOVED lines=11> */
.L_x_158:


//--------------------- .text._Z17compute_F_2SHOC_FPfS_S_S_S_S_S_S_S_S_S_ffffiifi --------------------------
	.section	.text._Z17compute_F_2SHOC_FPfS_S_S_S_S_S_S_S_S_S_ffffiifi,"ax",@progbits
	.align	128
        .global         _Z17compute_F_2SHOC_FPfS_S_S_S_S_S_S_S_S_S_ffffiifi
        .type           _Z17compute_F_2SHOC_FPfS_S_S_S_S_S_S_S_S_S_ffffiifi,@function
        .size           _Z17compute_F_2SHOC_FPfS_S_S_S_S_S_S_S_S_S_ffffiifi,(.L_x_159 - _Z17compute_F_2SHOC_FPfS_S_S_S_S_S_S_S_S_S_ffffiifi)
        .other          _Z17compute_F_2SHOC_FPfS_S_S_S_S_S_S_S_S_S_ffffiifi,@"STO_CUDA_ENTRY STV_DEFAULT"
_Z17compute_F_2SHOC_FPfS_S_S_S_S_S_S_S_S_S_ffffiifi:
.text._Z17compute_F_2SHOC_FPfS_S_S_S_S_S_S_S_S_S_ffffiifi:
        /* <DEDUP_REMOVED lines=14> */
[C---:B----4-:R-:W-:Y:S01]  /*00e0*/  @!P0 IMAD.WIDE R6, R2.reuse, 0x4, R6 ;  /* 0x0000000402068825 */ /* 0x050fe200078e0206 */
[----:B--2---:R-:W2:Y:S03]  /*00f0*/  @!P0 LDG.E R15, desc[UR12][R4.64] ;  /* 0x0000000c040f8981 */ /* 0x004ea6000c1e1900 */
[C---:B0-----:R-:W-:Y:S02]  /*0100*/  @!P0 IMAD.WIDE R8, R2.reuse, 0x4, R8 ;  /* 0x0000000402088825 */ /* 0x041fe400078e0208 */
[----:B------:R-:W3:Y:S02]  /*0110*/  @!P0 LDG.E R6, desc[UR12][R6.64] ;  /* 0x0000000c06068981 */ /* 0x000ee4000c1e1900 */
[C---:B-1----:R-:W-:Y:S02]  /*0120*/  @!P0 IMAD.WIDE R10, R2.reuse, 0x4, R10 ;  /* 0x00000004020a8825 */ /* 0x042fe400078e020a */
[----:B------:R-:W4:Y:S04]  /*0130*/  @!P0 LDG.E R17, desc[UR12][R8.64] ;  /* 0x0000000c08118981 */ /* 0x000f28000c1e1900 */
[----:B------:R0:W4:Y:S01]  /*0140*/  @!P0 LDG.E R14, desc[UR12][R10.64] ;  /* 0x0000000c0a0e8981 */ /* 0x000122000c1e1900 */
[----:B-----5:R-:W-:-:S06]  /*0150*/  @!P0 IMAD.WIDE R12, R2, 0x4, R12 ;  /* 0x00000004020c8825 */ /* 0x020fcc00078e020c */
[----:B------:R-:W5:Y:S01]  /*0160*/  @!P0 LDG.E R13, desc[UR12][R12.64] ;  /* 0x0000000c0c0d8981 */ /* 0x000f62000c1e1900 */
[----:B------:R-:W1:Y:S01]  /*0170*/  S2UR UR9, SR_CgaCtaId ;  /* 0x00000000000979c3 */ /* 0x000e620000008800 */
[----:B------:R-:W-:Y:S02]  /*0180*/  UMOV UR4, 0x400 ;  /* 0x0000040000047882 */ /* 0x000fe40000000000 */
[----:B------:R-:W-:Y:S02]  /*0190*/  UIADD3 UR5, UPT, UPT, UR4, 0x808, URZ ;  /* 0x0000080804057890 */ /* 0x000fe4000fffe0ff */
[----:B------:R-:W-:Y:S02]  /*01a0*/  UIADD3 UR6, UPT, UPT, UR4, 0x2020, URZ ;  /* 0x0000202004067890 */ /* 0x000fe4000fffe0ff */
[----:B------:R-:W-:Y:S01]  /*01b0*/  UIADD3 UR7, UPT, UPT, UR4, 0x2828, URZ ;  /* 0x0000282804077890 */ /* 0x000fe2000fffe0ff */
[----:B0-----:R-:W0:Y:S01]  /*01c0*/  LDC R11, c[0x0][0x3e8] ;  /* 0x0000fa00ff0b7b82 */ /* 0x001e220000000800 */
[----:B------:R-:W-:-:S02]  /*01d0*/  UIADD3 UR8, UPT, UPT, UR4, 0x3030, URZ ;  /* 0x0000303004087890 */ /* 0x000fc4000fffe0ff */
[----:B-1----:R-:W-:Y:S02]  /*01e0*/  ULEA UR11, UR9, UR4, 0x18 ;  /* 0x00000004090b7291 */ /* 0x002fe4000f8ec0ff */
[----:B------:R-:W-:Y:S02]  /*01f0*/  ULEA UR5, UR9, UR5, 0x18 ;  /* 0x0000000509057291 */ /* 0x000fe4000f8ec0ff */
[----:B------:R-:W-:Y:S02]  /*0200*/  ULEA UR6, UR9, UR6, 0x18 ;  /* 0x0000000609067291 */ /* 0x000fe4000f8ec0ff */
[----:B------:R-:W-:Y:S02]  /*0210*/  ULEA UR7, UR9, UR7, 0x18 ;  /* 0x0000000709077291 */ /* 0x000fe4000f8ec0ff */
[----:B------:R-:W-:Y:S01]  /*0220*/  ULEA UR8, UR9, UR8, 0x18 ;  /* 0x0000000809087291 */ /* 0x000fe2000f8ec0ff */
[C---:B------:R-:W-:Y:S02]  /*0230*/  LEA R4, R0.reuse, UR11, 0x2 ;  /* 0x0000000b00047c11 */ /* 0x040fe4000f8e10ff */
[----:B------:R-:W-:-:S02]  /*0240*/  LEA R5, R0, UR5, 0x2 ;  /* 0x0000000500057c11 */ /* 0x000fc4000f8e10ff */
[C---:B------:R-:W-:Y:S01]  /*0250*/  LEA R8, R0.reuse, UR6, 0x2 ;  /* 0x0000000600087c11 */ /* 0x040fe2000f8e10ff */
[----:B------:R-:W-:Y:S01]  /*0260*/  UIADD3 UR6, UPT, UPT, UR10, -0x1, URZ ;  /* 0xffffffff0a067890 */ /* 0x000fe2000fffe0ff */
[C---:B------:R-:W-:Y:S02]  /*0270*/  LEA R9, R0.reuse, UR7, 0x2 ;  /* 0x0000000700097c11 */ /* 0x040fe4000f8e10ff */
[----:B------:R-:W-:Y:S01]  /*0280*/  LEA R10, R0, UR8, 0x2 ;  /* 0x00000008000a7c11 */ /* 0x000fe2000f8e10ff */
[----:B------:R-:W-:Y:S02]  /*0290*/  UIADD3 UR7, UPT, UPT, UR4, 0x1010, URZ ;  /* 0x0000101004077890 */ /* 0x000fe4000fffe0ff */
[----:B------:R-:W-:Y:S02]  /*02a0*/  UIADD3 UR4, UPT, UPT, UR4, 0x1818, URZ ;  /* 0x0000181804047890 */ /* 0x000fe4000fffe0ff */
[----:B------:R-:W-:Y:S02]  /*02b0*/  ULEA UR7, UR9, UR7, 0x18 ;  /* 0x0000000709077291 */ /* 0x000fe4000f8ec0ff */
[----:B------:R-:W-:Y:S01]  /*02c0*/  ULEA UR4, UR9, UR4, 0x18 ;  /* 0x0000000409047291 */ /* 0x000fe2000f8ec0ff */
[----:B------:R-:W-:Y:S01]  /*02d0*/  BSSY.RECONVERGENT B0, `(.L_x_83) ;  /* 0x0000039000007945 */ /* 0x000fe20003800200 */
[----:B0-----:R-:W-:-:S04]  /*02e0*/  ISETP.NE.AND P1, PT, R11, 0x2, PT ;  /* 0x000000020b00780c */ /* 0x001fc80003f25270 */
[----:B------:R-:W-:Y:S01]  /*02f0*/  LEA R7, R0, UR4, 0x2 ;  /* 0x0000000400077c11 */ /* 0x000fe2000f8e10ff */
[----:B--2---:R-:W-:Y:S04]  /*0300*/  @!P0 STS [R4+0x4], R15 ;  /* 0x0000040f04008388 */ /* 0x004fe80000000800 */
[----:B---3--:R0:W-:Y:S04]  /*0310*/  @!P0 STS [R5+0x4], R6 ;  /* 0x0000040605008388 */ /* 0x0081e80000000800 */
[----:B----4-:R1:W-:Y:S04]  /*0320*/  @!P0 STS [R8+0x4], R17 ;  /* 0x0000041108008388 */ /* 0x0103e80000000800 */
[----:B------:R1:W-:Y:S04]  /*0330*/  @!P0 STS [R9+0x4], R14 ;  /* 0x0000040e09008388 */ /* 0x0003e80000000800 */
[----:B-----5:R1:W-:Y:S01]  /*0340*/  @!P0 STS [R10+0x4], R13 ;  /* 0x0000040d0a008388 */ /* 0x0203e20000000800 */
[----:B------:R-:W-:Y:S01]  /*0350*/  BAR.SYNC.DEFER_BLOCKING 0x0 ;  /* 0x0000000000007b1d */ /* 0x000fe20000010000 */
[----:B------:R-:W-:-:S04]  /*0360*/  ISETP.GE.AND P0, PT, R2, UR6, PT ;  /* 0x0000000602007c0c */ /* 0x000fc8000bf06270 */
[----:B------:R-:W-:Y:S02]  /*0370*/  ISETP.LT.OR P0, PT, R2, 0x1, P0 ;  /* 0x000000010200780c */ /* 0x000fe40000701670 */
[----:B0-----:R-:W-:-:S11]  /*0380*/  LEA R6, R0, UR7, 0x2 ;  /* 0x0000000700067c11 */ /* 0x001fd6000f8e10ff */
[----:B-1----:R-:W-:Y:S05]  /*0390*/  @P0 BRA `(.L_x_84) ;  /* 0x0000000000b00947 */ /* 0x002fea0003800000 */
[----:B------:R-:W0:Y:S01]  /*03a0*/  LDC.64 R14, c[0x0][0x3c0] ;  /* 0x0000f000ff0e7b82 */ /* 0x000e220000000a00 */
[----:B------:R-:W-:Y:S01]  /*03b0*/  ISETP.NE.AND P0, PT, R0, RZ, PT ;  /* 0x000000ff0000720c */ /* 0x000fe20003f05270 */
[----:B------:R-:W1:Y:S01]  /*03c0*/  LDCU.64 UR8, c[0x0][0x3e0] ;  /* 0x00007c00ff0877ac */ /* 0x000e620008000a00 */
[----:B------:R-:W2:Y:S05]  /*03d0*/  LDCU UR10, c[0x0][0x3d8] ;  /* 0x00007b00ff0a77ac */ /* 0x000eaa0008000800 */
[----:B------:R-:W3:Y:S06]  /*03e0*/  LDC.64 R12, c[0x0][0x3c8] ;  /* 0x0000f200ff0c7b82 */ /* 0x000eec0000000a00 */
[----:B------:R-:W-:-:S02]  /*03f0*/  @!P0 IADD3 R19, PT, PT, R2, -0x1, RZ ;  /* 0xffffffff02138810 */ /* 0x000fc40007ffe0ff */
[----:B------:R-:W4:Y:S03]  /*0400*/  LDC.64 R16, c[0x0][0x3c0] ;  /* 0x0000f000ff107b82 */ /* 0x000f260000000a00 */
[----:B0-----:R-:W-:-:S06]  /*0410*/  @!P0 IMAD.WIDE.U32 R14, R19, 0x4, R14 ;  /* 0x00000004130e8825 */ /* 0x001fcc00078e000e */
[----:B------:R-:W5:Y:S01]  /*0420*/  @!P0 LDG.E R14, desc[UR12][R14.64] ;  /* 0x0000000c0e0e8981 */ /* 0x000f62000c1e1900 */
[----:B---3--:R-:W-:-:S06]  /*0430*/  @!P0 IMAD.WIDE.U32 R18, R19, 0x4, R12 ;  /* 0x0000000413128825 */ /* 0x008fcc00078e000c */
[----:B------:R-:W3:Y:S01]  /*0440*/  @!P0 LDG.E R18, desc[UR12][R18.64] ;  /* 0x0000000c12128981 */ /* 0x000ee2000c1e1900 */
[----:B------:R-:W-:-:S05]  /*0450*/  VIADD R12, R0, 0x1 ;  /* 0x00000001000c7836 */ /* 0x000fca0000000000 */
[----:B------:R-:W-:Y:S02]  /*0460*/  ISETP.NE.AND P2, PT, R12, R3, PT ;  /* 0x000000030c00720c */ /* 0x000fe40003f45270 */
[----:B------:R-:W0:Y:S11]  /*0470*/  LDC.64 R12, c[0x0][0x3c8] ;  /* 0x0000f200ff0c7b82 */ /* 0x000e360000000a00 */
[----:B----4-:R-:W-:-:S04]  /*0480*/  @!P2 IMAD.WIDE.U32 R16, R2, 0x4, R16 ;  /* 0x000000040210a825 */ /* 0x010fc800078e0010 */
[----:B0-----:R-:W-:Y:S01]  /*0490*/  @!P2 IMAD.WIDE.U32 R12, R2, 0x4, R12 ;  /* 0x00000004020ca825 */ /* 0x001fe200078e000c */
[----:B-----5:R-:W-:Y:S04]  /*04a0*/  @!P0 STS [UR11+0x2020], R14 ;  /* 0x0020200eff008988 */ /* 0x020fe8000800080b */
[----:B---3--:R-:W-:Y:S04]  /*04b0*/  @!P0 STS [UR11+0x2828], R18 ;  /* 0x00282812ff008988 */ /* 0x008fe8000800080b */
[----:B------:R-:W-:Y:S04]  /*04c0*/  @P2 LDS R3, [R8+0x8] ;  /* 0x0000080008032984 */ /* 0x000fe80000000800 */
[----:B------:R-:W-:Y:S04]  /*04d0*/  @P2 LDS R20, [R9+0x8] ;  /* 0x0000080009142984 */ /* 0x000fe80000000800 */
[----:B------:R-:W3:Y:S04]  /*04e0*/  @!P2 LDG.E R3, desc[UR12][R16.64+0x4] ;  /* 0x0000040c1003a981 */ /* 0x000ee8000c1e1900 */
[----:B------:R-:W4:Y:S04]  /*04f0*/  @!P2 LDG.E R20, desc[UR12][R12.64+0x4] ;  /* 0x0000040c0c14a981 */ /* 0x000f28000c1e1900 */
[----:B---3--:R-:W-:Y:S04]  /*0500*/  @!P2 STS [R8+0x8], R3 ;  /* 0x000008030800a388 */ /* 0x008fe80000000800 */
[----:B----4-:R-:W-:Y:S04]  /*0510*/  @!P2 STS [R9+0x8], R20 ;  /* 0x000008140900a388 */ /* 0x010fe80000000800 */
[----:B------:R-:W0:Y:S04]  /*0520*/  LDS R19, [R5+0x4] ;  /* 0x0000040005137984 */ /* 0x000e280000000800 */
[----:B------:R-:W3:Y:S04]  /*0530*/  LDS R15, [R9] ;  /* 0x00000000090f7984 */ /* 0x000ee80000000800 */
[----:B------:R-:W1:Y:S04]  /*0540*/  LDS R14, [R9+0x4] ;  /* 0x00000400090e7984 */ /* 0x000e680000000800 */
[----:B------:R-:W4:Y:S04]  /*0550*/  LDS R18, [R4+0x4] ;  /* 0x0000040004127984 */ /* 0x000f280000000800 */
[----:B------:R-:W2:Y:S01]  /*0560*/  LDS R22, [R10+0x4] ;  /* 0x000004000a167984 */ /* 0x000ea20000000800 */
[----:B0-----:R-:W-:Y:S01]  /*0570*/  FMUL R17, R19, R19 ;  /* 0x0000001313117220 */ /* 0x001fe20000400000 */
[----:B---3--:R-:W-:Y:S01]  /*0580*/  FADD R15, R15, R20 ;  /* 0x000000140f0f7221 */ /* 0x008fe20000000000 */
[----:B-1----:R-:W-:-:S02]  /*0590*/  FMUL R14, R14, UR8 ;  /* 0x000000080e0e7c20 */ /* 0x002fc40008400000 */
[----:B----4-:R-:W-:Y:S02]  /*05a0*/  FFMA R17, R18, R18, R17 ;  /* 0x0000001212117223 */ /* 0x010fe40000000011 */
[----:B------:R-:W-:Y:S02]  /*05b0*/  FFMA R14, R15, UR9, -R14 ;  /* 0x000000090f0e7c23 */ /* 0x000fe4000800080e */
[----:B--2---:R-:W-:-:S04]  /*05c0*/  FFMA R17, R17, UR10, -R22 ;  /* 0x0000000a11117c23 */ /* 0x004fc80008000816 */
[----:B------:R-:W-:-:S05]  /*05d0*/  FFMA R19, -R19, R17, R14 ;  /* 0x0000001113137223 */ /* 0x000fca000000010e */
[----:B------:R-:W-:Y:S04]  /*05e0*/  STS [R6+0x4], R19 ;  /* 0x0000041306007388 */ /* 0x000fe80000000800 */
[----:B------:R-:W0:Y:S04]  /*05f0*/  LDS R14, [R8] ;  /* 0x00000000080e7984 */ /* 0x000e280000000800 */
[----:B------:R-:W1:Y:S01]  /*0600*/  LDS R12, [R8+0x4] ;  /* 0x00000400080c7984 */ /* 0x000e620000000800 */
[----:B0-----:R-:W-:-:S04]  /*0610*/  FADD R14, R14, R3 ;  /* 0x000000030e0e7221 */ /* 0x001fc80000000000 */
[----:B------:R-:W-:-:S04]  /*0620*/  FMUL R3, R14, UR9 ;  /* 0x000000090e037c20 */ /* 0x000fc80008400000 */
[----:B-1----:R-:W-:-:S04]  /*0630*/  FFMA R3, R12, UR8, -R3 ;  /* 0x000000080c037c23 */ /* 0x002fc80008000803 */
[----:B------:R-:W-:-:S05]  /*0640*/  FFMA R18, R18, R17, R3 ;  /* 0x0000001112127223 */ /* 0x000fca0000000003 */
[----:B------:R0:W-:Y:S02]  /*0650*/  STS [R7+0x4], R18 ;  /* 0x0000041207007388 */ /* 0x0001e40000000800 */
.L_x_84:
[----:B------:R-:W-:Y:S05]  /*0660*/  BSYNC.RECONVERGENT B0 ;  /* 0x0000000000007941 */ /* 0x000fea0003800200 */
.L_x_83:
[----:B------:R-:W-:Y:S01]  /*0670*/  @!P1 BAR.SYNC.DEFER_BLOCKING 0x0 ;  /* 0x0000000000009b1d */ /* 0x000fe20000010000 */
[C---:B------:R-:W-:Y:S02]  /*0680*/  ISETP.NE.AND P0, PT, R2.reuse, UR6, PT ;  /* 0x0000000602007c0c */ /* 0x040fe4000bf05270 */
[----:B------:R-:W-:-:S03]  /*0690*/  ISETP.NE.AND P1, PT, R2, RZ, PT ;  /* 0x000000ff0200720c */ /* 0x000fc60003f25270 */
[----:B------:R-:W-:Y:S10]  /*06a0*/  BSSY.RECONVERGENT B0, `(.L_x_85) ;  /* 0x0000053000007945 */ /* 0x000ff40003800200 */
[----:B------:R-:W-:Y:S05]  /*06b0*/  @P0 BRA P1, `(.L_x_86) ;  /* 0x0000000400440947 */ /* 0x000fea0000800000 */
[----:B------:R-:W-:-:S13]  /*06c0*/  ISETP.GT.AND P0, PT, R11, 0x2, PT ;  /* 0x000000020b00780c */ /* 0x000fda0003f04270 */
[----:B------:R-:W-:Y:S05]  /*06d0*/  @P0 BRA `(.L_x_87) ;  /* 0x0000000000ac0947 */ /* 0x000fea0003800000 */
[----:B------:R-:W-:-:S04]  /*06e0*/  IADD3 R11, PT, PT, R11, -0x1, RZ ;  /* 0xffffffff0b0b7810 */ /* 0x000fc80007ffe0ff */
[----:B------:R-:W-:-:S05]  /*06f0*/  VIMNMX.U32 R11, PT, PT, R11, 0x2, PT ;  /* 0x000000020b0b7848 */ /* 0x000fca0003fe0000 */
[----:B------:R-:W-:-:S04]  /*0700*/  IMAD.SHL.U32 R11, R11, 0x4, RZ ;  /* 0x000000040b0b7824 */ /* 0x000fc800078e00ff */
[----:B------:R-:W1:Y:S02]  /*0710*/  LDC R8, c[0x2][R11] ;  /* 0x008000000b087b82 */ /* 0x000e640000000800 */
[----:B-1----:R-:W-:-:S04]  /*0720*/  SHF.R.S32.HI R9, RZ, 0x1f, R8 ;  /* 0x0000001fff097819 */ /* 0x002fc80000011408 */
.L_x_142:
[----:B------:R-:W-:Y:S05]  /*0730*/  BRX R8 -0x740                                                            (*"BRANCH_TARGETS .L_x_143,.L_x_144,.L_x_145"*) ;  /* 0xfffffff808307949 */ /* 0x000fea000383ffff */
.L_x_144:
[----:B------:R-:W-:Y:S01]  /*0740*/  ISETP.NE.AND P0, PT, R2, UR6, PT ;  /* 0x0000000602007c0c */ /* 0x000fe2000bf05270 */
[----:B------:R-:W-:-:S12]  /*0750*/  BSSY.RECONVERGENT B1, `(.L_x_88) ;  /* 0x0000019000017945 */ /* 0x000fd80003800200 */
[----:B------:R-:W-:-:S04]  /*0760*/  @P0 IADD3 R0, PT, PT, R0, 0x2, RZ ;  /* 0x0000000200000810 */ /* 0x000fc80007ffe0ff */
[C---:B------:R-:W-:Y:S02]  /*0770*/  LEA R8, R0.reuse, UR11, 0x2 ;  /* 0x0000000b00087c11 */ /* 0x040fe4000f8e10ff */
[C---:B------:R-:W-:Y:S02]  /*0780*/  LEA R11, R0.reuse, UR5, 0x2 ;  /* 0x00000005000b7c11 */ /* 0x040fe4000f8e10ff */
[C---:B------:R-:W-:Y:S01]  /*0790*/  LEA R10, R0.reuse, UR7, 0x2 ;  /* 0x00000007000a7c11 */ /* 0x040fe2000f8e10ff */
[----:B------:R-:W1:Y:S01]  /*07a0*/  LDS R9, [R8] ;  /* 0x0000000008097984 */ /* 0x000e620000000800 */
[----:B------:R-:W-:-:S03]  /*07b0*/  LEA R3, R0, UR4, 0x2 ;  /* 0x0000000400037c11 */ /* 0x000fc6000f8e10ff */
[----:B------:R-:W2:Y:S04]  /*07c0*/  LDS R11, [R11] ;  /* 0x000000000b0b7984 */ /* 0x000ea80000000800 */
[----:B------:R-:W3:Y:S04]  /*07d0*/  LDS R10, [R10] ;  /* 0x000000000a0a7984 */ /* 0x000ee80000000800 */
[----:B------:R2:W4:Y:S01]  /*07e0*/  LDS R0, [R3] ;  /* 0x0000000003007984 */ /* 0x0005220000000800 */
[----:B-1----:R-:W-:-:S04]  /*07f0*/  FMUL R12, R9, R9 ;  /* 0x00000009090c7220 */ /* 0x002fc80000400000 */
[----:B--2---:R-:W-:-:S04]  /*0800*/  FFMA R3, R11, R11, R12 ;  /* 0x0000000b0b037223 */ /* 0x004fc8000000000c */
[----:B------:R-:W1:Y:S01]  /*0810*/  MUFU.RCP R12, R3 ;  /* 0x00000003000c7308 */ /* 0x000e620000001000 */
[----:B---3--:R-:W-:-:S04]  /*0820*/  FMUL R13, R10, R11 ;  /* 0x0000000b0a0d7220 */ /* 0x008fc80000400000 */
[----:B----4-:R-:W-:-:S04]  /*0830*/  FFMA R0, R0, R9, -R13 ;  /* 0x0000000900007223 */ /* 0x010fc8000000080d */
[----:B------:R-:W2:Y:S01]  /*0840*/  FCHK P0, R0, R3 ;  /* 0x0000000300007302 */ /* 0x000ea20000000000 */
[----:B-1----:R-:W-:-:S04]  /*0850*/  FFMA R15, -R3, R12, 1 ;  /* 0x3f800000030f7423 */ /* 0x002fc8000000010c */
[----:B------:R-:W-:-:S04]  /*0860*/  FFMA R15, R12, R15, R12 ;  /* 0x0000000f0c0f7223 */ /* 0x000fc8000000000c */
[----:B------:R-:W-:-:S04]  /*0870*/  FFMA R8, R0, R15, RZ ;  /* 0x0000000f00087223 */ /* 0x000fc800000000ff */
[----:B------:R-:W-:-:S04]  /*0880*/  FFMA R9, -R3, R8, R0 ;  /* 0x0000000803097223 */ /* 0x000fc80000000100 */
[----:B------:R-:W-:Y:S01]  /*0890*/  FFMA R8, R15, R9, R8 ;  /* 0x000000090f087223 */ /* 0x000fe20000000008 */
[----:B--2---:R-:W-:Y:S06]  /*08a0*/  @!P0 BRA `(.L_x_89) ;  /* 0x00000000000c8947 */ /* 0x004fec0003800000 */
[----:B------:R-:W-:-:S07]  /*08b0*/  MOV R8, 0x8d0 ;  /* 0x000008d000087802 */ /* 0x000fce0000000f00 */
[----:B0-----:R-:W-:Y:S05]  /*08c0*/  CALL.REL.NOINC `($__internal_5_$__cuda_sm3x_div_rn_noftz_f32_slowpath) ;  /* 0x00000008000c7944 */ /* 0x001fea0003c00000 */
[----:B------:R-:W-:-:S07]  /*08d0*/  IMAD.MOV.U32 R8, RZ, RZ, R0 ;  /* 0x000000ffff087224 */ /* 0x000fce00078e0000 */
.L_x_89:
[----:B------:R-:W-:Y:S05]  /*08e0*/  BSYNC.RECONVERGENT B1 ;  /* 0x0000000000017941 */ /* 0x000fea0003800200 */
.L_x_88:
[----:B------:R-:W1:Y:S02]  /*08f0*/  LDS R3, [R5+0x4] ;  /* 0x0000040005037984 */ /* 0x000e640000000800 */
[----:B-1----:R-:W-:-:S05]  /*0900*/  FMUL R3, R3, -R8 ;  /* 0x8000000803037220 */ /* 0x002fca0000400000 */
[----:B------:R-:W-:Y:S04]  /*0910*/  STS [R6+0x4], R3 ;  /* 0x0000040306007388 */ /* 0x000fe80000000800 */
[----:B------:R-:W1:Y:S02]  /*0920*/  LDS R9, [R4+0x4] ;  /* 0x0000040004097984 */ /* 0x000e640000000800 */
[----:B-1----:R-:W-:-:S05]  /*0930*/  FMUL R8, R9, R8 ;  /* 0x0000000809087220 */ /* 0x002fca0000400000 */
[----:B------:R4:W-:Y:S01]  /*0940*/  STS [R7+0x4], R8 ;  /* 0x0000040807007388 */ /* 0x0009e20000000800 */
[----:B------:R-:W-:Y:S05]  /*0950*/  BRA `(.L_x_86) ;  /* 0x00000000009c7947 */ /* 0x000fea0003800000 */
.L_x_143:
[----:B------:R1:W-:Y:S04]  /*0960*/  STS [R6+0x4], RZ ;  /* 0x000004ff06007388 */ /* 0x0003e80000000800 */
[----:B------:R1:W-:Y:S01]  /*0970*/  STS [R7+0x4], RZ ;  /* 0x000004ff07007388 */ /* 0x0003e20000000800 */
[----:B------:R-:W-:Y:S05]  /*0980*/  BRA `(.L_x_86) ;  /* 0x0000000000907947 */ /* 0x000fea0003800000 */
.L_x_87:
[----:B------:R-:W-:-:S04]  /*0990*/  MOV R0, 0xfffffffd ;  /* 0xfffffffd00007802 */ /* 0x000fc80000000f00 */
[----:B------:R-:W-:-:S05]  /*09a0*/  VIADDMNMX.U32 R11, R11, R0, 0x2, PT ;  /* 0x000000020b0b7446 */ /* 0x000fca0003800000 */
[----:B------:R-:W-:-:S04]  /*09b0*/  IMAD.SHL.U32 R11, R11, 0x4, RZ ;  /* 0x000000040b0b7824 */ /* 0x000fc800078e00ff */
[----:B------:R-:W1:Y:S02]  /*09c0*/  LDC R12, c[0x2][R11+0xc] ;  /* 0x008003000b0c7b82 */ /* 0x000e640000000800 */
[----:B-1----:R-:W-:-:S04]  /*09d0*/  SHF.R.S32.HI R13, RZ, 0x1f, R12 ;  /* 0x0000001fff0d7819 */ /* 0x002fc8000001140c */
.L_x_146:
[----:B------:R-:W-:Y:S05]  /*09e0*/  BRX R12 -0x9f0                                                           (*"BRANCH_TARGETS .L_x_147,.L_x_148,.L_x_145"*) ;  /* 0xfffffff40c847949 */ /* 0x000fea000383ffff */
.L_x_148:
[----:B------:R-:W1:Y:S01]  /*09f0*/  LDS R3, [R5+0x4] ;  /* 0x0000040005037984 */ /* 0x000e620000000800 */
[----:B------:R-:W2:Y:S03]  /*0a00*/  LDCU.64 UR8, c[0x0][0x3d8] ;  /* 0x00007b00ff0877ac */ /* 0x000ea60008000a00 */
[----:B------:R-:W3:Y:S04]  /*0a10*/  LDS R0, [R4+0x4] ;  /* 0x0000040004007984 */ /* 0x000ee80000000800 */
[----:B------:R-:W2:Y:S04]  /*0a20*/  LDS R10, [R10+0x4] ;  /* 0x000004000a0a7984 */ /* 0x000ea80000000800 */
[----:B------:R-:W4:Y:S01]  /*0a30*/  LDS R9, [R9+0x4] ;  /* 0x0000040009097984 */ /* 0x000f220000000800 */
[----:B-1----:R-:W-:-:S04]  /*0a40*/  FMUL R11, R3, R3 ;  /* 0x00000003030b7220 */ /* 0x002fc80000400000 */
[----:B---3--:R-:W-:-:S04]  /*0a50*/  FFMA R11, R0, R0, R11 ;  /* 0x00000000000b7223 */ /* 0x008fc8000000000b */
[----:B--2---:R-:W-:-:S04]  /*0a60*/  FFMA R11, R11, UR8, -R10 ;  /* 0x000000080b0b7c23 */ /* 0x004fc8000800080a */
[-C--:B------:R-:W-:Y:S01]  /*0a70*/  FMUL R12, R3, R11.reuse ;  /* 0x0000000b030c7220 */ /* 0x080fe20000400000 */
[----:B------:R-:W-:-:S03]  /*0a80*/  FMUL R11, R0, R11 ;  /* 0x0000000b000b7220 */ /* 0x000fc60000400000 */
[----:B----4-:R-:W-:-:S05]  /*0a90*/  FFMA R3, R9, -UR9, -R12 ;  /* 0x8000000909037c23 */ /* 0x010fca000800080c */
[----:B------:R-:W-:Y:S04]  /*0aa0*/  STS [R6+0x4], R3 ;  /* 0x0000040306007388 */ /* 0x000fe80000000800 */
[----:B------:R-:W1:Y:S02]  /*0ab0*/  LDS R8, [R8+0x4] ;  /* 0x0000040008087984 */ /* 0x000e640000000800 */
[----:B-1----:R-:W-:-:S05]  /*0ac0*/  FFMA R0, R8, UR9, R11 ;  /* 0x0000000908007c23 */ /* 0x002fca000800000b */
[----:B------:R1:W-:Y:S01]  /*0ad0*/  STS [R7+0x4], R0 ;  /* 0x0000040007007388 */ /* 0x0003e20000000800 */
[----:B------:R-:W-:Y:S05]  /*0ae0*/  BRA `(.L_x_86) ;  /* 0x0000000000387947 */ /* 0x000fea0003800000 */
.L_x_147:
        /* <DEDUP_REMOVED lines=12> */
.L_x_145:
[----:B------:R3:W-:Y:S04]  /*0bb0*/  STS [R6+0x4], RZ ;  /* 0x000004ff06007388 */ /* 0x0007e80000000800 */
[----:B------:R3:W-:Y:S02]  /*0bc0*/  STS [R7+0x4], RZ ;  /* 0x000004ff07007388 */ /* 0x0007e40000000800 */
.L_x_86:
[----:B------:R-:W-:Y:S05]  /*0bd0*/  BSYNC.RECONVERGENT B0 ;  /* 0x0000000000007941 */ /* 0x000fea0003800200 */
.L_x_85:
[----:B------:R-:W5:Y:S02]  /*0be0*/  LDCU UR8, c[0x0][0x3ec] ;  /* 0x00007d80ff0877ac */ /* 0x000f640008000800 */
[----:B-----5:R-:W-:-:S13]  /*0bf0*/  ISETP.GE.AND P0, PT, R2, UR8, PT ;  /* 0x0000000802007c0c */ /* 0x020fda000bf06270 */
[----:B------:R-:W-:Y:S05]  /*0c00*/  @P0 EXIT ;  /* 0x000000000000094d */ /* 0x000fea0003800000 */
[----:B--2---:R-:W2:Y:S01]  /*0c10*/  LDC R3, c[0x0][0x3f4] ;  /* 0x0000fd00ff037b82 */ /* 0x004ea20000000800 */
[----:B-1----:R-:W-:-:S04]  /*0c20*/  MOV R0, 0xfffffffe ;  /* 0xfffffffe00007802 */ /* 0x002fc80000000f00 */
[----:B--2---:R-:W-:-:S05]  /*0c30*/  VIADDMNMX.U32 R0, R3, R0, 0x2, PT ;  /* 0x0000000203007446 */ /* 0x004fca0003800000 */
[----:B------:R-:W-:-:S04]  /*0c40*/  IMAD.SHL.U32 R0, R0, 0x4, RZ ;  /* 0x0000000400007824 */ /* 0x000fc800078e00ff */
[----:B----4-:R-:W1:Y:S02]  /*0c50*/  LDC R8, c[0x2][R0+0x18] ;  /* 0x0080060000087b82 */ /* 0x010e640000000800 */
[----:B-1----:R-:W-:-:S04]  /*0c60*/  SHF.R.S32.HI R9, RZ, 0x1f, R8 ;  /* 0x0000001fff097819 */ /* 0x002fc80000011408 */
.L_x_150:
[----:B------:R-:W-:Y:S05]  /*0c70*/  BRX R8 -0xc80                                                            (*"BRANCH_TARGETS .L_x_151,.L_x_152,.L_x_153"*) ;  /* 0xfffffff008e07949 */ /* 0x000fea000383ffff */
.L_x_153:
[----:B------:R-:W-:-:S13]  /*0c80*/  ISETP.NE.AND P0, PT, R3, 0x1, PT ;  /* 0x000000010300780c */ /* 0x000fda0003f05270 */
[----:B------:R-:W-:Y:S05]  /*0c90*/  @P0 EXIT ;  /* 0x000000000000094d */ /* 0x000fea0003800000 */
[----:B------:R-:W1:Y:S01]  /*0ca0*/  LDS R17, [R6+0x4] ;  /* 0x0000040006117984 */ /* 0x000e620000000800 */
[----:B------:R-:W2:Y:S01]  /*0cb0*/  LDC.64 R8, c[0x0][0x380] ;  /* 0x0000e000ff087b82 */ /* 0x000ea20000000a00 */
[----:B------:R-:W0:Y:S02]  /*0cc0*/  LDCU UR4, c[0x0][0x3f0] ;  /* 0x00007e00ff0477ac */ /* 0x000e240008000800 */
[----:B------:R-:W0:Y:S04]  /*0cd0*/  LDS R4, [R4+0x4] ;  /* 0x0000040004047984 */ /* 0x000e280000000800 */
[----:B------:R0:W4:Y:S01]  /*0ce0*/  LDS R0, [R7+0x4] ;  /* 0x0000040007007984 */ /* 0x0001220000000800 */
[----:B------:R-:W5:Y:S03]  /*0cf0*/  LDC.64 R10, c[0x0][0x388] ;  /* 0x0000e200ff0a7b82 */ /* 0x000f660000000a00 */
[----:B------:R-:W4:Y:S05]  /*0d00*/  LDS R5, [R5+0x4] ;  /* 0x0000040005057984 */ /* 0x000f2a0000000800 */
[----:B------:R-:W3:Y:S08]  /*0d10*/  LDC.64 R12, c[0x0][0x3a0] ;  /* 0x0000e800ff0c7b82 */ /* 0x000ef00000000a00 */
[----:B------:R-:W4:Y:S01]  /*0d20*/  LDC.64 R14, c[0x0][0x3a8] ;  /* 0x0000ea00ff0e7b82 */ /* 0x000f220000000a00 */
[----:B--2---:R-:W-:-:S04]  /*0d30*/  IMAD.WIDE R8, R2, 0x4, R8 ;  /* 0x0000000402087825 */ /* 0x004fc800078e0208 */
[C---:B-----5:R-:W-:Y:S01]  /*0d40*/  IMAD.WIDE R10, R2.reuse, 0x4, R10 ;  /* 0x00000004020a7825 */ /* 0x060fe200078e020a */
[----:B-1----:R-:W-:Y:S03]  /*0d50*/  STG.E desc[UR12][R8.64], R17 ;  /* 0x0000001108007986 */ /* 0x002fe6000c10190c */
[----:B---3--:R-:W-:-:S04]  /*0d60*/  IMAD.WIDE R12, R2, 0x4, R12 ;  /* 0x00000004020c7825 */ /* 0x008fc800078e020c */
[----:B0-----:R-:W-:Y:S01]  /*0d70*/  FFMA R7, R17, UR4, R4 ;  /* 0x0000000411077c23 */ /* 0x001fe20008000004 */
[----:B----4-:R-:W-:Y:S01]  /*0d80*/  STG.E desc[UR12][R10.64], R0 ;  /* 0x000000000a007986 */ /* 0x010fe2000c10190c */
[----:B------:R-:W-:-:S04]  /*0d90*/  IMAD.WIDE R2, R2, 0x4, R14 ;  /* 0x0000000402027825 */ /* 0x000fc800078e020e */
[----:B------:R-:W-:Y:S01]  /*0da0*/  FFMA R5, R0, UR4, R5 ;  /* 0x0000000400057c23 */ /* 0x000fe20008000005 */
[----:B------:R-:W-:Y:S04]  /*0db0*/  STG.E desc[UR12][R12.64], R7 ;  /* 0x000000070c007986 */ /* 0x000fe8000c10190c */
[----:B------:R-:W-:Y:S01]  /*0dc0*/  STG.E desc[UR12][R2.64], R5 ;  /* 0x0000000502007986 */ /* 0x000fe2000c10190c */
[----:B------:R-:W-:Y:S05]  /*0dd0*/  EXIT ;  /* 0x000000000000794d */ /* 0x000fea0003800000 */
.L_x_151:
[----:B------:R-:W1:Y:S01]  /*0de0*/  LDC.64 R4, c[0x0][0x380] ;  /* 0x0000e000ff047b82 */ /* 0x000e620000000a00 */
[----:B------:R-:W2:Y:S01]  /*0df0*/  LDS R19, [R6+0x4] ;  /* 0x0000040006137984 */ /* 0x000ea20000000800 */
[----:B------:R-:W4:Y:S03]  /*0e00*/  LDCU UR4, c[0x0][0x3f0] ;  /* 0x00007e00ff0477ac */ /* 0x000f260008000800 */
[----:B------:R0:W5:Y:S03]  /*0e10*/  LDS R21, [R7+0x4] ;  /* 0x0000040007157984 */ /* 0x0001660000000800 */
[----:B------:R-:W4:Y:S08]  /*0e20*/  LDC.64 R14, c[0x0][0x3a8] ;  /* 0x0000ea00ff0e7b82 */ /* 0x000f300000000a00 */
[----:B0--3--:R-:W0:Y:S01]  /*0e30*/  LDC.64 R6, c[0x0][0x3b8] ;  /* 0x0000ee00ff067b82 */ /* 0x009e220000000a00 */
[----:B-1----:R-:W-:-:S07]  /*0e40*/  IMAD.WIDE R8, R2, 0x4, R4 ;  /* 0x0000000402087825 */ /* 0x002fce00078e0204 */
[----:B------:R-:W1:Y:S01]  /*0e50*/  LDC.64 R4, c[0x0][0x388] ;  /* 0x0000e200ff047b82 */ /* 0x000e620000000a00 */
[----:B------:R-:W2:Y:S01]  /*0e60*/  LDG.E R0, desc[UR12][R8.64] ;  /* 0x0000000c08007981 */ /* 0x000ea2000c1e1900 */
[----:B-1----:R-:W-:-:S06]  /*0e70*/  IMAD.WIDE R10, R2, 0x4, R4 ;  /* 0x00000004020a7825 */ /* 0x002fcc00078e0204 */
[----:B------:R-:W1:Y:S01]  /*0e80*/  LDC.64 R4, c[0x0][0x3a0] ;  /* 0x0000e800ff047b82 */ /* 0x000e620000000a00 */
[----:B--2---:R-:W-:-:S05]  /*0e90*/  FFMA R3, R19, 2, R0 ;  /* 0x4000000013037823 */ /* 0x004fca0000000000 */
[----:B------:R2:W-:Y:S04]  /*0ea0*/  STG.E desc[UR12][R8.64], R3 ;  /* 0x0000000308007986 */ /* 0x0005e8000c10190c */
[----:B------:R-:W5:Y:S01]  /*0eb0*/  LDG.E R0, desc[UR12][R10.64] ;  /* 0x0000000c0a007981 */ /* 0x000f62000c1e1900 */
[----:B-1----:R-:W-:Y:S02]  /*0ec0*/  IMAD.WIDE R12, R2, 0x4, R4 ;  /* 0x00000004020c7825 */ /* 0x002fe400078e0204 */
[----:B------:R-:W1:Y:S02]  /*0ed0*/  LDC.64 R4, c[0x0][0x3b0] ;  /* 0x0000ec00ff047b82 */ /* 0x000e640000000a00 */
[----:B-----5:R-:W-:-:S05]  /*0ee0*/  FFMA R17, R21, 2, R0 ;  /* 0x4000000015117823 */ /* 0x020fca0000000000 */
[----:B------:R-:W-:Y:S04]  /*0ef0*/  STG.E desc[UR12][R10.64], R17 ;  /* 0x000000110a007986 */ /* 0x000fe8000c10190c */
[----:B------:R-:W2:Y:S01]  /*0f00*/  LDG.E R12, desc[UR12][R12.64] ;  /* 0x0000000c0c0c7981 */ /* 0x000ea2000c1e1900 */
[----:B-1----:R-:W-:-:S04]  /*0f10*/  IMAD.WIDE R4, R2, 0x4, R4 ;  /* 0x0000000402047825 */ /* 0x002fc800078e0204 */
[----:B----4-:R-:W-:-:S04]  /*0f20*/  IMAD.WIDE R14, R2, 0x4, R14 ;  /* 0x00000004020e7825 */ /* 0x010fc800078e020e */
[----:B--2---:R-:W-:-:S05]  /*0f30*/  FFMA R9, R19, UR4, R12 ;  /* 0x0000000413097c23 */ /* 0x004fca000800000c */
[----:B------:R-:W-:Y:S04]  /*0f40*/  STG.E desc[UR12][R4.64], R9 ;  /* 0x0000000904007986 */ /* 0x000fe8000c10190c */
[----:B------:R-:W2:Y:S01]  /*0f50*/  LDG.E R14, desc[UR12][R14.64] ;  /* 0x0000000c0e0e7981 */ /* 0x000ea2000c1e1900 */
[----:B0-----:R-:W-:-:S04]  /*0f60*/  IMAD.WIDE R2, R2, 0x4, R6 ;  /* 0x0000000402027825 */ /* 0x001fc800078e0206 */
[----:B--2---:R-:W-:-:S05]  /*0f70*/  FFMA R7, R21, UR4, R14 ;  /* 0x0000000415077c23 */ /* 0x004fca000800000e */
[----:B------:R-:W-:Y:S01]  /*0f80*/  STG.E desc[UR12][R2.64], R7 ;  /* 0x0000000702007986 */ /* 0x000fe2000c10190c */
[----:B------:R-:W-:Y:S05]  /*0f90*/  EXIT ;  /* 0x000000000000794d */ /* 0x000fea0003800000 */
.L_x_152:
[----:B------:R-:W1:Y:S01]  /*0fa0*/  LDC.64 R8, c[0x0][0x380] ;  /* 0x0000e000ff087b82 */ /* 0x000e620000000a00 */
[----:B------:R-:W2:Y:S01]  /*0fb0*/  LDS R3, [R6+0x4] ;  /* 0x0000040006037984 */ /* 0x000ea20000000800 */
[----:B------:R-:W4:Y:S06]  /*0fc0*/  LDCU UR4, c[0x0][0x3f0] ;  /* 0x00007e00ff0477ac */ /* 0x000f2c0008000800 */
[----:B------:R-:W5:Y:S08]  /*0fd0*/  LDC.64 R4, c[0x0][0x3a0] ;  /* 0x0000e800ff047b82 */ /* 0x000f700000000a00 */
[----:B------:R-:W0:Y:S01]  /*0fe0*/  LDC.64 R12, c[0x0][0x388] ;  /* 0x0000e200ff0c7b82 */ /* 0x000e220000000a00 */
[----:B-1----:R-:W-:-:S07]  /*0ff0*/  IMAD.WIDE R8, R2, 0x4, R8 ;  /* 0x0000000402087825 */ /* 0x002fce00078e0208 */
[----:B------:R-:W1:Y:S01]  /*1000*/  LDC.64 R10, c[0x0][0x3a8] ;  /* 0x0000ea00ff0a7b82 */ /* 0x000e620000000a00 */
[----:B------:R3:W2:Y:S01]  /*1010*/  LDG.E R8, desc[UR12][R8.64] ;  /* 0x0000000c08087981 */ /* 0x0006a2000c1e1900 */
[----:B-----5:R-:W-:-:S05]  /*1020*/  IMAD.WIDE R4, R2, 0x4, R4 ;  /* 0x0000000402047825 */ /* 0x020fca00078e0204 */
[----:B------:R-:W4:Y:S01]  /*1030*/  LDG.E R0, desc[UR12][R4.64] ;  /* 0x0000000c04007981 */ /* 0x000f22000c1e1900 */
[----:B0-----:R-:W-:-:S03]  /*1040*/  IMAD.WIDE R12, R2, 0x4, R12 ;  /* 0x00000004020c7825 */ /* 0x001fc600078e020c */
[----:B---3--:R-:W0:Y:S01]  /*1050*/  LDS R9, [R7+0x4] ;  /* 0x0000040007097984 */ /* 0x008e220000000800 */
[----:B-1----:R-:W-:-:S04]  /*1060*/  IMAD.WIDE R10, R2, 0x4, R10 ;  /* 0x00000004020a7825 */ /* 0x002fc800078e020a */
[----:B--2---:R-:W-:-:S04]  /*1070*/  FADD R3, R3, R8 ;  /* 0x0000000803037221 */ /* 0x004fc80000000000 */
[----:B----4-:R-:W-:-:S05]  /*1080*/  FFMA R3, R3, UR4, R0 ;  /* 0x0000000403037c23 */ /* 0x010fca0008000000 */
[----:B------:R-:W-:Y:S04]  /*1090*/  STG.E desc[UR12][R4.64], R3 ;  /* 0x0000000304007986 */ /* 0x000fe8000c10190c */
[----:B------:R-:W0:Y:S04]  /*10a0*/  LDG.E R12, desc[UR12][R12.64] ;  /* 0x0000000c0c0c7981 */ /* 0x000e28000c1e1900 */
[----:B------:R-:W2:Y:S01]  /*10b0*/  LDG.E R0, desc[UR12][R10.64] ;  /* 0x0000000c0a007981 */ /* 0x000ea2000c1e1900 */
[----:B0-----:R-:W-:-:S04]  /*10c0*/  FADD R9, R12, R9 ;  /* 0x000000090c097221 */ /* 0x001fc80000000000 */
[----:B--2---:R-:W-:-:S05]  /*10d0*/  FFMA R9, R9, UR4, R0 ;  /* 0x0000000409097c23 */ /* 0x004fca0008000000 */
[----:B------:R-:W-:Y:S01]  /*10e0*/  STG.E desc[UR12][R10.64], R9 ;  /* 0x000000090a007986 */ /* 0x000fe2000c10190c */
[----:B------:R-:W-:Y:S05]  /*10f0*/  EXIT ;  /* 0x000000000000794d */ /* 0x000fea0003800000 */
        .weak           $__internal_5_$__cuda_sm3x_div_rn_noftz_f32_slowpath
        .type           $__internal_5_$__cuda_sm3x_div_rn_noftz_f32_slowpath,@function
        .size           $__internal_5_$__cuda_sm3x_div_rn_noftz_f32_slowpath,(.L_x_159 - $__internal_5_$__cuda_sm3x_div_rn_noftz_f32_slowpath)
$__internal_5_$__cuda_sm3x_div_rn_noftz_f32_slowpath:
[--C-:B------:R-:W-:Y:S01]  /*1100*/  SHF.R.U32.HI R10, RZ, 0x17, R3.reuse ;  /* 0x00000017ff0a7819 */ /* 0x100fe20000011603 */
[----:B------:R-:W-:Y:S01]  /*1110*/  BSSY.RECONVERGENT B2, `(.L_x_90) ;  /* 0x0000064000027945 */ /* 0x000fe20003800200 */
[----:B------:R-:W-:Y:S01]  /*1120*/  SHF.R.U32.HI R9, RZ, 0x17, R0 ;  /* 0x00000017ff097819 */ /* 0x000fe20000011600 */
[----:B------:R-:W-:Y:S01]  /*1130*/  IMAD.MOV.U32 R13, RZ, RZ, R3 ;  /* 0x000000ffff0d7224 */ /* 0x000fe200078e0003 */
[----:B------:R-:W-:Y:S02]  /*1140*/  LOP3.LUT R10, R10, 0xff, RZ, 0xc0, !PT ;  /* 0x000000ff0a0a7812 */ /* 0x000fe400078ec0ff */
[----:B------:R-:W-:Y:S02]  /*1150*/  LOP3.LUT R11, R9, 0xff, RZ, 0xc0, !PT ;  /* 0x000000ff090b7812 */ /* 0x000fe400078ec0ff */
[----:B------:R-:W-:Y:S02]  /*1160*/  IADD3 R15, PT, PT, R10, -0x1, RZ ;  /* 0xffffffff0a0f7810 */ /* 0x000fe40007ffe0ff */
[----:B------:R-:W-:Y:S01]  /*1170*/  MOV R12, R0 ;  /* 0x00000000000c7202 */ /* 0x000fe20000000f00 */
[----:B------:R-:W-:Y:S01]  /*1180*/  VIADD R14, R11, 0xffffffff ;  /* 0xffffffff0b0e7836 */ /* 0x000fe20000000000 */
[----:B------:R-:W-:-:S04]  /*1190*/  ISETP.GT.U32.AND P0, PT, R15, 0xfd, PT ;  /* 0x000000fd0f00780c */ /* 0x000fc80003f04070 */
[----:B------:R-:W-:-:S13]  /*11a0*/  ISETP.GT.U32.OR P0, PT, R14, 0xfd, P0 ;  /* 0x000000fd0e00780c */ /* 0x000fda0000704470 */
        /* <DEDUP_REMOVED lines=21> */
[----:B------:R-:W-:Y:S02]  /*1300*/  @!P0 IMAD.MOV.U32 R9, RZ, RZ, -0x40 ;  /* 0xffffffc0ff098424 */ /* 0x000fe400078e00ff */
[----:B------:R-:W-:Y:S01]  /*1310*/  @!P0 FFMA R12, R0, 1.84467440737095516160e+19, RZ ;  /* 0x5f800000000c8823 */ /* 0x000fe200000000ff */
[----:B------:R-:W-:Y:S02]  /*1320*/  @!P1 FFMA R13, R3, 1.84467440737095516160e+19, RZ ;  /* 0x5f800000030d9823 */ /* 0x000fe400000000ff */
[----:B------:R-:W-:-:S07]  /*1330*/  @!P1 IADD3 R9, PT, PT, R9, 0x40, RZ ;  /* 0x0000004009099810 */ /* 0x000fce0007ffe0ff */
.L_x_91:
[----:B------:R-:W-:Y:S01]  /*1340*/  LEA R0, R10, 0xc0800000, 0x17 ;  /* 0xc08000000a007811 */ /* 0x000fe200078eb8ff */
[----:B------:R-:W-:Y:S01]  /*1350*/  VIADD R11, R11, 0xffffff81 ;  /* 0xffffff810b0b7836 */ /* 0x000fe20000000000 */
[----:B------:R-:W-:Y:S02]  /*1360*/  BSSY.RECONVERGENT B3, `(.L_x_96) ;  /* 0x0000035000037945 */ /* 0x000fe40003800200 */
[----:B------:R-:W-:Y:S01]  /*1370*/  IADD3 R13, PT, PT, -R0, R13, RZ ;  /* 0x0000000d000d7210 */ /* 0x000fe20007ffe1ff */
[C---:B------:R-:W-:Y:S01]  /*1380*/  IMAD R0, R11.reuse, -0x800000, R12 ;  /* 0xff8000000b007824 */ /* 0x040fe200078e020c */
[----:B------:R-:W-:Y:S02]  /*1390*/  IADD3 R10, PT, PT, R11, 0x7f, -R10 ;  /* 0x0000007f0b0a7810 */ /* 0x000fe40007ffe80a */
        /* <DEDUP_REMOVED lines=12> */
[----:B------:R-:W-:-:S05]  /*1460*/  IADD3 R11, PT, PT, R3, R10, RZ ;  /* 0x0000000a030b7210 */ /* 0x000fca0007ffe0ff */
[----:B------:R-:W-:-:S05]  /*1470*/  VIADD R3, R11, 0xffffffff ;  /* 0xffffffff0b037836 */ /* 0x000fca0000000000 */
        /* <DEDUP_REMOVED lines=27> */
[----:B------:R-:W-:-:S05]  /*1630*/  LOP3.LUT R3, R3, R10, RZ, 0xc0, !PT ;  /* 0x0000000a03037212 */ /* 0x000fca00078ec0ff */
[----:B------:R-:W-:-:S05]  /*1640*/  IMAD.IADD R3, R12, 0x1, R3 ;  /* 0x000000010c037824 */ /* 0x000fca00078e0203 */
[----:B------:R-:W-:Y:S01]  /*1650*/  LOP3.LUT R0, R3, R0, RZ, 0xfc, !PT ;  /* 0x0000000003007212 */ /* 0x000fe200078efcff */
[----:B------:R-:W-:Y:S06]  /*1660*/  BRA `(.L_x_99) ;  /* 0x0000000000107947 */ /* 0x000fec0003800000 */
.L_x_98:
[----:B------:R-:W-:-:S04]  /*1670*/  LOP3.LUT R0, R0, 0x80000000, RZ, 0xc0, !PT ;  /* 0x8000000000007812 */ /* 0x000fc800078ec0ff */
[----:B------:R-:W-:Y:S01]  /*1680*/  LOP3.LUT R0, R0, 0x7f800000, RZ, 0xfc, !PT ;  /* 0x7f80000000007812 */ /* 0x000fe200078efcff */
[----:B------:R-:W-:Y:S06]  /*1690*/  BRA `(.L_x_99) ;  /* 0x0000000000047947 */ /* 0x000fec0003800000 */
.L_x_97:
[----:B------:R-:W-:-:S07]  /*16a0*/  LEA R0, R10, R0, 0x17 ;  /* 0x000000000a007211 */ /* 0x000fce00078eb8ff */
.L_x_99:
[----:B------:R-:W-:Y:S05]  /*16b0*/  BSYNC.RECONVERGENT B3 ;  /* 0x0000000000037941 */ /* 0x000fea0003800200 */
.L_x_96:
[----:B------:R-:W-:Y:S05]  /*16c0*/  BRA `(.L_x_100) ;  /* 0x0000000000207947 */ /* 0x000fea0003800000 */
.L_x_95:
[----:B------:R-:W-:-:S04]  /*16d0*/  LOP3.LUT R0, R13, 0x80000000, R12, 0x48, !PT ;  /* 0x800000000d007812 */ /* 0x000fc800078e480c */
[----:B------:R-:W-:Y:S01]  /*16e0*/  LOP3.LUT R0, R0, 0x7f800000, RZ, 0xfc, !PT ;  /* 0x7f80000000007812 */ /* 0x000fe200078efcff */
[----:B------:R-:W-:Y:S06]  /*16f0*/  BRA `(.L_x_100) ;  /* 0x0000000000147947 */ /* 0x000fec0003800000 */
.L_x_94:
[----:B------:R-:W-:Y:S01]  /*1700*/  LOP3.LUT R0, R13, 0x80000000, R12, 0x48, !PT ;  /* 0x800000000d007812 */ /* 0x000fe200078e480c */
[----:B------:R-:W-:Y:S06]  /*1710*/  BRA `(.L_x_100) ;  /* 0x00000000000c7947 */ /* 0x000fec0003800000 */
.L_x_93:
[----:B------:R-:W0:Y:S01]  /*1720*/  MUFU.RSQ R0, -QNAN ;  /* 0xffc0000000007908 */ /* 0x000e220000001400 */
[----:B------:R-:W-:Y:S05]  /*1730*/  BRA `(.L_x_100) ;  /* 0x0000000000047947 */ /* 0x000fea0003800000 */
.L_x_92:
[----:B------:R-:W-:-:S07]  /*1740*/  FADD.FTZ R0, R0, R3 ;  /* 0x0000000300007221 */ /* 0x000fce0000010000 */
.L_x_100:
[----:B------:R-:W-:Y:S05]  /*1750*/  BSYNC.RECONVERGENT B2 ;  /* 0x0000000000027941 */ /* 0x000fea0003800200 */
.L_x_90:
[----:B------:R-:W-:-:S04]  /*1760*/  HFMA2 R9, -RZ, RZ, 0, 0 ;  /* 0x00000000ff097431 */ /* 0x000fc800000001ff */
[----:B0-----:R-:W-:Y:S05]  /*1770*/  RET.REL.NODEC R8 `(_Z17compute_F_2SHOC_FPfS_S_S_S_S_S_S_S_S_S_ffffiifi) ;  /* 0xffffffe808207950 */ /* 0x001fea0003c3ffff */
.L_x_101:
        /* <DEDUP_REMOVED lines=16> */
.L_x_159:


//--------------------- .nv.shared._Z12compute_F_CDPdS_S_S_S_S_S_S_S_ddiidi --------------------------
	.section	.nv.shared._Z12compute_F_CDPdS_S_S_S_S_S_S_S_ddiidi,"aw",@nobits
	.sectionflags	@""
	.align	8
.nv.shared._Z12compute_F_CDPdS_S_S_S_S_S_S_S_ddiidi:
	.zero		21584


//--------------------- .nv.shared.reserved.0     --------------------------
	.section	.nv.shared.reserved.0,"aw",@nobits
	.weak		__nv_reservedSMEM_offset_0_alias
	.size		__nv_reservedSMEM_offset_0_alias, 0, 64
	.other		__nv_reservedSMEM_offset_0_alias,@"STO_CUDA_RESERVED_SHARED STV_DEFAULT"
__nv_reservedSMEM_offset_0_alias:
	.zero		0
	.zero		64


//--------------------- .nv.shared._Z14compute_F_CD_FPfS_S_S_S_S_S_S_S_ffiifi --------------------------
	.section	.nv.shared._Z14compute_F_CD_FPfS_S_S_S_S_S_S_S_ffiifi,"aw",@nobits
	.sectionflags	@""
	.align	4
.nv.shared._Z14compute_F_CD_FPfS_S_S_S_S_S_S_S_ffiifi:
	.zero		11304


//--------------------- .nv.shared._Z9compute_DPdS_S_S_S_dddii --------------------------
	.section	.nv.shared._Z9compute_DPdS_S_S_S_dddii,"aw",@nobits
	.sectionflags	@""
	.align	8
.nv.shared._Z9compute_DPdS_S_S_S_dddii:
	.zero		9248


//--------------------- .nv.shared._Z15compute_F_2SHOCPdS_S_S_S_S_S_S_S_S_S_ddddiidi --------------------------
	.section	.nv.shared._Z15compute_F_2SHOCPdS_S_S_S_S_S_S_S_S_S_ddddiidi,"aw",@nobits
	.sectionflags	@""
	.align	8
.nv.shared._Z15compute_F_2SHOCPdS_S_S_S_S_S_S_S_S_S_ddddiidi:
	.zero		29808


//--------------------- .nv.shared._Z11compute_D_FPfS_S_S_S_fffii --------------------------
	.section	.nv.shared._Z11compute_D_FPfS_S_S_S_fffii,"aw",@nobits
	.sectionflags	@""
	.align	4
.nv.shared._Z11compute_D_FPfS_S_S_S_fffii:
	.zero		5136


//--------------------- .nv.shared._Z17compute_F_2SHOC_FPfS_S_S_S_S_S_S_S_S_S_ffffiifi --------------------------
	.section	.nv.shared._Z17compute_F_2SHOC_FPfS_S_S_S_S_S_S_S_S_S_ffffiifi,"aw",@nobits
	.sectionflags	@""
	.align	4
.nv.shared._Z17compute_F_2SHOC_FPfS_S_S_S_S_S_S_S_S_S_ffffiifi:
	.zero		15416


//--------------------- .nv.constant0._Z12compute_F_CDPdS_S_S_S_S_S_S_S_ddiidi --------------------------
	.section	.nv.constant0._Z12compute_F_CDPdS_S_S_S_S_S_S_S_ddiidi,"a",@progbits
	.sectionflags	@""
	.align	4
.nv.constant0._Z12compute_F_CDPdS_S_S_S_S_S_S_S_ddiidi:
	.zero		1004


//--------------------- .nv.constant0._Z14compute_F_CD_FPfS_S_S_S_S_S_S_S_ffiifi --------------------------
	.section	.nv.constant0._Z14compute_F_CD_FPfS_S_S_S_S_S_S_S_ffiifi,"a",@progbits
	.sectionflags	@""
	.align	4
.nv.constant0._Z14compute_F_CD_FPfS_S_S_S_S_S_S_S_ffiifi:
	.zero		992


//--------------------- .nv.constant0._Z9compute_DPdS_S_S_S_dddii --------------------------
	.section	.nv.constant0._Z9compute_DPdS_S_S_S_dddii,"a",@progbits
	.sectionflags	@""
	.align	4
.nv.constant0._Z9compute_DPdS_S_S_S_dddii:
	.zero		968


//--------------------- .nv.constant0._Z15compute_F_2SHOCPdS_S_S_S_S_S_S_S_S_S_ddddiidi --------------------------
	.section	.nv.constant0._Z15compute_F_2SHOCPdS_S_S_S_S_S_S_S_S_S_ddddiidi,"a",@progbits
	.sectionflags	@""
	.align	4
.nv.constant0._Z15compute_F_2SHOCPdS_S_S_S_S_S_S_S_S_S_ddddiidi:
	.zero		1036


//--------------------- .nv.constant0._Z11compute_D_FPfS_S_S_S_fffii --------------------------
	.section	.nv.constant0._Z11compute_D_FPfS_S_S_S_fffii,"a",@progbits
	.sectionflags	@""
	.align	4
.nv.constant0._Z11compute_D_FPfS_S_S_S_fffii:
	.zero		956


//--------------------- .nv.constant0._Z17compute_F_2SHOC_FPfS_S_S_S_S_S_S_S_S_S_ffffiifi --------------------------
	.section	.nv.constant0._Z17compute_F_2SHOC_FPfS_S_S_S_S_S_S_S_S_S_ffffiifi,"a",@progbits
	.sectionflags	@""
	.align	4
.nv.constant0._Z17compute_F_2SHOC_FPfS_S_S_S_S_S_S_S_S_S_ffffiifi:
	.zero		1016


//--------------------- SYMBOLS --------------------------

	.type		.nv.reservedSmem.offset0,@object
	.size		.nv.reservedSmem.offset0,0x4
	.type		.nv.reservedSmem.cap,@object
	.size		.nv.reservedSmem.cap,0x4
